	.target	sm_90a

	.elftype	@"ET_EXEC"


//--------------------- .note.nv.tkinfo           --------------------------
	.section	.note.nv.tkinfo,"",@"SHT_NOTE"
	.sectionflags	@"SHF_NOTE_NV_TKINFO"
	.tkinfo
        /*0018*/ 	.word	0x00000002
        /*0030*/ 	.string	""
        /*0030*/ 	.string	"ptxas"
        /*0030*/ 	.string	"Cuda compilation tools, release 13.0, V13.0.88"
        /*0030*/ 	.string	"Build cuda_13.0.r13.0/compiler.36424714_0"
        /*0030*/ 	.string	"-v  -suppress-debug-info  -lineinfo  -arch sm_90a "



//--------------------- .note.nv.cuinfo           --------------------------
	.section	.note.nv.cuinfo,"",@"SHT_NOTE"
	.sectionflags	@"SHF_NOTE_NV_CUINFO"
        /*0018*/ 	.short	0x0002
        /*001a*/ 	.short	0x005a
        /*001c*/ 	.short	0x0082
	.zero		2


//--------------------- .nv.info                  --------------------------
	.section	.nv.info,"",@"SHT_CUDA_INFO"
	.align	4


	//----- nvinfo : EIATTR_REGCOUNT
	.align		4
        /*0000*/ 	.byte	0x04, 0x2f
        /*0002*/ 	.short	(.L_1 - .L_0)
	.align		4
.L_0:
        /*0004*/ 	.word	index@(gluon_wgmma)
        /*0008*/ 	.word	0x0000009a


	//----- nvinfo : EIATTR_FRAME_SIZE
	.align		4
.L_1:
        /*000c*/ 	.byte	0x04, 0x11
        /*000e*/ 	.short	(.L_3 - .L_2)
	.align		4
.L_2:
        /*0010*/ 	.word	index@(gluon_wgmma)
        /*0014*/ 	.word	0x00000000


	//----- nvinfo : EIATTR_MIN_STACK_SIZE
	.align		4
.L_3:
        /*0018*/ 	.byte	0x04, 0x12
        /*001a*/ 	.short	(.L_5 - .L_4)
	.align		4
.L_4:
        /*001c*/ 	.word	index@(gluon_wgmma)
        /*0020*/ 	.word	0x00000000
.L_5:


//--------------------- .nv.compat                --------------------------
	.section	.nv.compat,"",@"SHT_CUDA_COMPAT_INFO"
	.align	4
        /*0000*/ 	.byte	0x02, 0x09, 0x01, 0x00, 0x02, 0x02, 0x04, 0x00, 0x02, 0x05, 0x05, 0x00, 0x03, 0x07, 0x01, 0x01
        /*0010*/ 	.byte	0x02, 0x03, 0x03, 0x00, 0x02, 0x06, 0x01, 0x00, 0x04, 0x0b, 0x08, 0x00, 0x00, 0x00, 0x00, 0x00
        /*0020*/ 	.byte	0x00, 0x00, 0x00, 0x00


//--------------------- .nv.info.gluon_wgmma      --------------------------
	.section	.nv.info.gluon_wgmma,"",@"SHT_CUDA_INFO"
	.sectionflags	@""
	.align	4


	//----- nvinfo : EIATTR_CUDA_API_VERSION
	.align		4
        /*0000*/ 	.byte	0x04, 0x37
        /*0002*/ 	.short	(.L_7 - .L_6)
.L_6:
        /*0004*/ 	.word	0x00000082


	//----- nvinfo : EIATTR_KPARAM_INFO
	.align		4
.L_7:
        /*0008*/ 	.byte	0x04, 0x17
        /*000a*/ 	.short	(.L_9 - .L_8)
.L_8:
        /*000c*/ 	.word	0x00000000
        /*0010*/ 	.short	0x000a
        /*0012*/ 	.short	0x0048
        /*0014*/ 	.byte	0x00, 0xf4, 0x21, 0x00


	//----- nvinfo : EIATTR_KPARAM_INFO
	.align		4
.L_9:
        /*0018*/ 	.byte	0x04, 0x17
        /*001a*/ 	.short	(.L_11 - .L_10)
.L_10:
        /*001c*/ 	.word	0x00000000
        /*0020*/ 	.short	0x0009
        /*0022*/ 	.short	0x0040
        /*0024*/ 	.byte	0x00, 0xf4, 0x21, 0x00


	//----- nvinfo : EIATTR_KPARAM_INFO
	.align		4
.L_11:
        /*0028*/ 	.byte	0x04, 0x17
        /*002a*/ 	.short	(.L_13 - .L_12)
.L_12:
        /*002c*/ 	.word	0x00000000
        /*0030*/ 	.short	0x0008
        /*0032*/ 	.short	0x0038
        /*0034*/ 	.byte	0x00, 0xf0, 0x21, 0x00


	//----- nvinfo : EIATTR_KPARAM_INFO
	.align		4
.L_13:
        /*0038*/ 	.byte	0x04, 0x17
        /*003a*/ 	.short	(.L_15 - .L_14)
.L_14:
        /*003c*/ 	.word	0x00000000
        /*0040*/ 	.short	0x0007
        /*0042*/ 	.short	0x0030
        /*0044*/ 	.byte	0x00, 0xf0, 0x21, 0x00


	//----- nvinfo : EIATTR_KPARAM_INFO
	.align		4
.L_15:
        /*0048*/ 	.byte	0x04, 0x17
        /*004a*/ 	.short	(.L_17 - .L_16)
.L_16:
        /*004c*/ 	.word	0x00000000
        /*0050*/ 	.short	0x0006
        /*0052*/ 	.short	0x0028
        /*0054*/ 	.byte	0x00, 0xf0, 0x21, 0x00


	//----- nvinfo : EIATTR_KPARAM_INFO
	.align		4
.L_17:
        /*0058*/ 	.byte	0x04, 0x17
        /*005a*/ 	.short	(.L_19 - .L_18)
.L_18:
        /*005c*/ 	.word	0x00000000
        /*0060*/ 	.short	0x0005
        /*0062*/ 	.short	0x0020
        /*0064*/ 	.byte	0x00, 0xf0, 0x11, 0x00


	//----- nvinfo : EIATTR_KPARAM_INFO
	.align		4
.L_19:
        /*0068*/ 	.byte	0x04, 0x17
        /*006a*/ 	.short	(.L_21 - .L_20)
.L_20:
        /*006c*/ 	.word	0x00000000
        /*0070*/ 	.short	0x0004
        /*0072*/ 	.short	0x001c
        /*0074*/ 	.byte	0x00, 0xf0, 0x11, 0x00


	//----- nvinfo : EIATTR_KPARAM_INFO
	.align		4
.L_21:
        /*0078*/ 	.byte	0x04, 0x17
        /*007a*/ 	.short	(.L_23 - .L_22)
.L_22:
        /*007c*/ 	.word	0x00000000
        /*0080*/ 	.short	0x0003
        /*0082*/ 	.short	0x0018
        /*0084*/ 	.byte	0x00, 0xf0, 0x11, 0x00


	//----- nvinfo : EIATTR_KPARAM_INFO
	.align		4
.L_23:
        /*0088*/ 	.byte	0x04, 0x17
        /*008a*/ 	.short	(.L_25 - .L_24)
.L_24:
        /*008c*/ 	.word	0x00000000
        /*0090*/ 	.short	0x0002
        /*0092*/ 	.short	0x0010
        /*0094*/ 	.byte	0x00, 0xf4, 0x21, 0x00


	//----- nvinfo : EIATTR_KPARAM_INFO
	.align		4
.L_25:
        /*0098*/ 	.byte	0x04, 0x17
        /*009a*/ 	.short	(.L_27 - .L_26)
.L_26:
        /*009c*/ 	.word	0x00000000
        /*00a0*/ 	.short	0x0001
        /*00a2*/ 	.short	0x0008
        /*00a4*/ 	.byte	0x00, 0xf4, 0x21, 0x00


	//----- nvinfo : EIATTR_KPARAM_INFO
	.align		4
.L_27:
        /*00a8*/ 	.byte	0x04, 0x17
        /*00aa*/ 	.short	(.L_29 - .L_28)
.L_28:
        /*00ac*/ 	.word	0x00000000
        /*00b0*/ 	.short	0x0000
        /*00b2*/ 	.short	0x0000
        /*00b4*/ 	.byte	0x00, 0xf4, 0x21, 0x00


	//----- nvinfo : EIATTR_SPARSE_MMA_MASK
	.align		4
.L_29:
        /*00b8*/ 	.byte	0x03, 0x50
        /*00ba*/ 	.short	0x0000


	//----- nvinfo : EIATTR_MAXREG_COUNT
	.align		4
        /*00bc*/ 	.byte	0x03, 0x1b
        /*00be*/ 	.short	0x00ff


	//----- nvinfo : EIATTR_NUM_BARRIERS
	.align		4
        /*00c0*/ 	.byte	0x02, 0x4c
        /*00c2*/ 	.byte	0x01
	.zero		1


	//----- nvinfo : EIATTR_MERCURY_ISA_VERSION
	.align		4
        /*00c4*/ 	.byte	0x03, 0x5f
        /*00c6*/ 	.short	0x0101


	//----- nvinfo : EIATTR_INT_WARP_WIDE_INSTR_OFFSETS
	.align		4
        /*00c8*/ 	.byte	0x04, 0x31
        /*00ca*/ 	.short	(.L_31 - .L_30)


	//   ....[0]....
.L_30:
        /*00cc*/ 	.word	0x00001300


	//   ....[1]....
        /*00d0*/ 	.word	0x00001320


	//   ....[2]....
        /*00d4*/ 	.word	0x00001330


	//   ....[3]....
        /*00d8*/ 	.word	0x00001340


	//   ....[4]....
        /*00dc*/ 	.word	0x00001450


	//   ....[5]....
        /*00e0*/ 	.word	0x00001d70


	//   ....[6]....
        /*00e4*/ 	.word	0x00001d80


	//   ....[7]....
        /*00e8*/ 	.word	0x00001e40


	//   ....[8]....
        /*00ec*/ 	.word	0x00001e50


	//   ....[9]....
        /*00f0*/ 	.word	0x00002920


	//   ....[10]....
        /*00f4*/ 	.word	0x00002930


	//----- nvinfo : EIATTR_COOP_GROUP_MASK_REGIDS
	.align		4
.L_31:
        /*00f8*/ 	.byte	0x04, 0x29
        /*00fa*/ 	.short	(.L_33 - .L_32)


	//   ....[0]....
.L_32:
        /*00fc*/ 	.word	0xffffffff


	//   ....[1]....
        /*0100*/ 	.word	0xffffffff


	//   ....[2]....
        /*0104*/ 	.word	0xffffffff


	//----- nvinfo : EIATTR_COOP_GROUP_INSTR_OFFSETS
	.align		4
.L_33:
        /*0108*/ 	.byte	0x04, 0x28
        /*010a*/ 	.short	(.L_35 - .L_34)


	//   ....[0]....
.L_34:
        /*010c*/ 	.word	0x00000150


	//   ....[1]....
        /*0110*/ 	.word	0x00000720


	//   ....[2]....
        /*0114*/ 	.word	0x00000cd0


	//----- nvinfo : EIATTR_MBARRIER_INSTR_OFFSETS
	.align		4
.L_35:
        /*0118*/ 	.byte	0x04, 0x39
        /*011a*/ 	.short	(.L_37 - .L_36)


	//   ....[0]....
.L_36:
        /*011c*/ 	.word	0x000014b0
        /*0120*/ 	.word	0x000000ff
        /*0124*/ 	.word	0x00060000
        /*0128*/ 	.short	0x0100
        /*012a*/ 	.byte	0x07
	.zero		1


	//   ....[1]....
        /*012c*/ 	.word	0x00001640
        /*0130*/ 	.word	0x000000ff
        /*0134*/ 	.word	0x00060008
        /*0138*/ 	.short	0x0100
        /*013a*/ 	.byte	0x07
	.zero		1


	//   ....[2]....
        /*013c*/ 	.word	0x000017d0
        /*0140*/ 	.word	0x000000ff
        /*0144*/ 	.word	0x00060010
        /*0148*/ 	.short	0x0100
        /*014a*/ 	.byte	0x07
	.zero		1


	//   ....[3]....
        /*014c*/ 	.word	0x00001870
        /*0150*/ 	.word	0x000000ff
        /*0154*/ 	.word	0x00060018
        /*0158*/ 	.short	0x0100
        /*015a*/ 	.byte	0x07
	.zero		1


	//   ....[4]....
        /*015c*/ 	.word	0x00001f80
        /*0160*/ 	.word	0x000000ff
        /*0164*/ 	.word	0x00060000
        /*0168*/ 	.short	0x010a
        /*016a*/ 	.byte	0x1d
	.zero		1


	//   ....[5]....
        /*016c*/ 	.word	0x000023a0
        /*0170*/ 	.word	0x000000ff
        /*0174*/ 	.word	0x00060000
        /*0178*/ 	.short	0x0108
        /*017a*/ 	.byte	0x07
	.zero		1


	//   ....[6]....
        /*017c*/ 	.word	0x000024a0
        /*0180*/ 	.word	0x000000ff
        /*0184*/ 	.word	0x00060008
        /*0188*/ 	.short	0x0108
        /*018a*/ 	.byte	0x07
	.zero		1


	//   ....[7]....
        /*018c*/ 	.word	0x00002590
        /*0190*/ 	.word	0x000000ff
        /*0194*/ 	.word	0x00060010
        /*0198*/ 	.short	0x0108
        /*019a*/ 	.byte	0x07
	.zero		1


	//   ....[8]....
        /*019c*/ 	.word	0x00002680
        /*01a0*/ 	.word	0x000000ff
        /*01a4*/ 	.word	0x00060018
        /*01a8*/ 	.short	0x0108
        /*01aa*/ 	.byte	0x07
	.zero		1


	//   ....[9]....
        /*01ac*/ 	.word	0x000029e0
        /*01b0*/ 	.word	0x000000ff
        /*01b4*/ 	.word	0x00060000
        /*01b8*/ 	.short	0x010a
        /*01ba*/ 	.byte	0x1d
	.zero		1


	//----- nvinfo : EIATTR_NUM_MBARRIERS
	.align		4
.L_37:
        /*01bc*/ 	.byte	0x03, 0x38
        /*01be*/ 	.short	0x0004


	//----- nvinfo : EIATTR_EXIT_INSTR_OFFSETS
	.align		4
        /*01c0*/ 	.byte	0x04, 0x1c
        /*01c2*/ 	.short	(.L_39 - .L_38)


	//   ....[0]....
.L_38:
        /*01c4*/ 	.word	0x000029d0


	//----- nvinfo : EIATTR_REQNTID
	.align		4
.L_39:
        /*01c8*/ 	.byte	0x04, 0x10
        /*01ca*/ 	.short	(.L_41 - .L_40)
.L_40:
        /*01cc*/ 	.word	0x00000100
        /*01d0*/ 	.word	0x00000001
        /*01d4*/ 	.word	0x00000001


	//----- nvinfo : EIATTR_CRS_STACK_SIZE
	.align		4
.L_41:
        /*01d8*/ 	.byte	0x04, 0x1e
        /*01da*/ 	.short	(.L_43 - .L_42)
.L_42:
        /*01dc*/ 	.word	0x00000000


	//----- nvinfo : EIATTR_CBANK_PARAM_SIZE
	.align		4
.L_43:
        /*01e0*/ 	.byte	0x03, 0x19
        /*01e2*/ 	.short	0x0050


	//----- nvinfo : EIATTR_PARAM_CBANK
	.align		4
        /*01e4*/ 	.byte	0x04, 0x0a
        /*01e6*/ 	.short	(.L_45 - .L_44)
	.align		4
.L_44:
        /*01e8*/ 	.word	index@(.nv.constant0.gluon_wgmma)
        /*01ec*/ 	.short	0x0210
        /*01ee*/ 	.short	0x0050


	//----- nvinfo : EIATTR_SW_WAR
	.align		4
.L_45:
        /*01f0*/ 	.byte	0x04, 0x36
        /*01f2*/ 	.short	(.L_47 - .L_46)
.L_46:
        /*01f4*/ 	.word	0x00000008
.L_47:


//--------------------- .nv.callgraph             --------------------------
	.section	.nv.callgraph,"",@"SHT_CUDA_CALLGRAPH"
	.align	4
	.sectionentsize	8
	.align		4
        /*0000*/ 	.word	0x00000000
	.align		4
        /*0004*/ 	.word	0xffffffff
	.align		4
        /*0008*/ 	.word	0x00000000
	.align		4
        /*000c*/ 	.word	0xfffffffe
	.align		4
        /*0010*/ 	.word	0x00000000
	.align		4
        /*0014*/ 	.word	0xfffffffd
	.align		4
        /*0018*/ 	.word	0x00000000
	.align		4
        /*001c*/ 	.word	0xfffffffc


//--------------------- .text.gluon_wgmma         --------------------------
	.section	.text.gluon_wgmma,"ax",@progbits
	.align	128
        .global         gluon_wgmma
        .type           gluon_wgmma,@function
        .size           gluon_wgmma,(.L_x_52 - gluon_wgmma)
        .other          gluon_wgmma,@"STO_CUDA_ENTRY STV_DEFAULT"
gluon_wgmma:
.text.gluon_wgmma:
[----:B------:R-:W-:Y:S01]  /*0000*/  LDC R1, c[0x0][0x28] ;  /* 0x00000a00ff017b82 */ /* 0x000fe20000000800 */
[----:B------:R-:W1:Y:S07]  /*0010*/  S2R R0, SR_TID.X ;  /* 0x0000000000007919 */ /* 0x000e6e0000002100 */
[----:B------:R-:W2:Y:S01]  /*0020*/  S2UR UR4, SR_CgaCtaId ;  /* 0x00000000000479c3 */ /* 0x000ea20000008800 */
[----:B------:R-:W-:Y:S01]  /*0030*/  UMOV UR7, 0x400 ;  /* 0x0000040000077882 */ /* 0x000fe20000000000 */
[----:B------:R-:W-:Y:S01]  /*0040*/  ULDC UR6, c[0x0][0xc] ;  /* 0x0000030000067ab9 */ /* 0x000fe20000000800 */
[----:B------:R-:W-:Y:S01]  /*0050*/  ULDC.64 UR24, c[0x0][0x250] ;  /* 0x0000940000187ab9 */ /* 0x000fe20000000a00 */
[----:B------:R-:W-:Y:S04]  /*0060*/  BSSY B0, `(.L_x_0) ;  /* 0x000001e000007945 */ /* 0x000fe80003800000 */
[----:B------:R-:W3:Y:S08]  /*0070*/  LDC R4, c[0x0][0x228] ;  /* 0x00008a00ff047b82 */ /* 0x000ef00000000800 */
[----:B------:R-:W4:Y:S08]  /*0080*/  LDC R15, c[0x0][0x230] ;  /* 0x00008c00ff0f7b82 */ /* 0x000f300000000800 */
[----:B------:R-:W-:Y:S01]  /*0090*/  S2UR UR32, SR_CTAID.Y ;  /* 0x00000000002079c3 */ /* 0x000fe20000002600 */
[----:B--2---:R-:W-:-:S03]  /*00a0*/  ULEA UR7, UR4, UR7, 0x18 ;  /* 0x0000000704077291 */ /* 0x004fc6000f8ec03f */
[----:B------:R-:W-:Y:S01]  /*00b0*/  ULDC UR4, c[0x0][0x10] ;  /* 0x0000040000047ab9 */ /* 0x000fe20000000800 */
[----:B-1----:R-:W-:-:S03]  /*00c0*/  LOP3.LUT R6, R0, 0xff, RZ, 0xc0, !PT ;  /* 0x000000ff00067812 */ /* 0x002fc600078ec0ff */
[----:B------:R-:W1:Y:S01]  /*00d0*/  S2UR UR5, SR_CTAID.Z ;  /* 0x00000000000579c3 */ /* 0x000e620000002700 */
[----:B---3--:R-:W-:Y:S01]  /*00e0*/  VIADD R4, R4, 0xffffffff ;  /* 0xffffffff04047836 */ /* 0x008fe20000000000 */
[C---:B------:R-:W-:Y:S02]  /*00f0*/  ISETP.GE.U32.AND P0, PT, R6.reuse, 0x20, PT ;  /* 0x000000200600780c */ /* 0x040fe40003f06070 */
[C---:B------:R-:W-:Y:S02]  /*0100*/  ISETP.NE.U32.AND P2, PT, R6.reuse, RZ, PT ;  /* 0x000000ff0600720c */ /* 0x040fe40003f45070 */
[----:B------:R-:W-:Y:S02]  /*0110*/  LEA R12, R6, UR7, 0x2 ;  /* 0x00000007060c7c11 */ /* 0x000fe4000f8e10ff */
[----:B------:R-:W2:Y:S01]  /*0120*/  S2UR UR33, SR_CTAID.X ;  /* 0x00000000002179c3 */ /* 0x000ea20000002500 */
[----:B----4-:R-:W-:-:S06]  /*0130*/  VIADD R14, R15, 0xffffffff ;  /* 0xffffffff0f0e7836 */ /* 0x010fcc0000000000 */
[----:B------:R3:W-:Y:S01]  /*0140*/  @!P0 STS [R12], RZ ;  /* 0x000000ff0c008388 */ /* 0x0007e20000000800 */
[----:B------:R-:W-:-:S03]  /*0150*/  NOP ;  /* 0x0000000000007918 */ /* 0x000fc60000000000 */
[----:B------:R3:W-:Y:S01]  /*0160*/  @!P2 STS [UR7+0x24], R4 ;  /* 0x00002404ff00a988 */ /* 0x0007e20008000807 */
[----:B-1----:R-:W-:-:S03]  /*0170*/  UIMAD UR4, UR5, UR4, UR32 ;  /* 0x00000004050472a4 */ /* 0x002fc6000f8e0220 */
[----:B------:R3:W-:Y:S01]  /*0180*/  @!P2 STS [UR7+0x20], R14 ;  /* 0x0000200eff00a988 */ /* 0x0007e20008000807 */
[----:B--2---:R-:W-:-:S04]  /*0190*/  UIMAD UR4, UR4, UR6, UR33 ;  /* 0x00000006040472a4 */ /* 0x004fc8000f8e0221 */
[----:B------:R-:W-:-:S04]  /*01a0*/  UIMAD UR4, UR4, 0x180, URZ ;  /* 0x00000180040478a4 */ /* 0x000fc8000f8e023f */
[----:B------:R-:W-:-:S04]  /*01b0*/  UIADD3 UR20, UP0, UR4, UR24, URZ ;  /* 0x0000001804147290 */ /* 0x000fc8000ff1e03f */
[----:B------:R-:W-:Y:S01]  /*01c0*/  ULEA.HI.X.SX32 UR21, UR4, UR25, 0x1, UP0 ;  /* 0x0000001904157291 */ /* 0x000fe200080f0e3f */
[----:B---3--:R-:W-:Y:S11]  /*01d0*/  @P2 BRA `(.L_x_1) ;  /* 0x0000000000182947 */ /* 0x008ff60003800000 */
[----:B------:R-:W1:Y:S01]  /*01e0*/  LDS R2, [UR7+0x8] ;  /* 0x00000807ff027984 */ /* 0x000e620008000800 */
[----:B------:R-:W2:Y:S01]  /*01f0*/  LDC.64 R8, c[0x0][0x210] ;  /* 0x00008400ff087b82 */ /* 0x000ea20000000a00 */
[----:B------:R-:W-:Y:S02]  /*0200*/  IMAD.MOV.U32 R3, RZ, RZ, 0x70 ;  /* 0x00000070ff037424 */ /* 0x000fe400078e00ff */
[----:B--2---:R2:W-:Y:S03]  /*0210*/  STS.64 [UR7], R8 ;  /* 0x00000008ff007988 */ /* 0x0045e60008000a07 */
[----:B-1----:R-:W-:-:S05]  /*0220*/  LOP3.LUT R2, R2, 0x10, R3, 0xd8, !PT ;  /* 0x0000001002027812 */ /* 0x002fca00078ed803 */
[----:B------:R2:W-:Y:S02]  /*0230*/  STS [UR7+0x8], R2 ;  /* 0x00000802ff007988 */ /* 0x0005e40008000807 */
.L_x_1:
[----:B------:R-:W-:Y:S05]  /*0240*/  BSYNC B0 ;  /* 0x0000000000007941 */ /* 0x000fea0003800000 */
.L_x_0:
[----:B------:R-:W-:Y:S04]  /*0250*/  BSSY B0, `(.L_x_2) ;  /* 0x000000a000007945 */ /* 0x000fe80003800000 */
[----:B------:R-:W-:Y:S05]  /*0260*/  @P2 BRA `(.L_x_3) ;  /* 0x0000000000202947 */ /* 0x000fea0003800000 */
[----:B--2---:R-:W1:Y:S01]  /*0270*/  LDS R2, [UR7+0x34] ;  /* 0x00003407ff027984 */ /* 0x004e620008000800 */
[----:B------:R-:W-:Y:S02]  /*0280*/  IMAD.MOV.U32 R3, RZ, RZ, 0x3f000000 ;  /* 0x3f000000ff037424 */ /* 0x000fe400078e00ff */
[----:B------:R-:W-:Y:S01]  /*0290*/  @!P2 IMAD.MOV.U32 R5, RZ, RZ, 0x7f ;  /* 0x0000007fff05a424 */ /* 0x000fe200078e00ff */
[----:B------:R-:W2:Y:S02]  /*02a0*/  @!P2 LDS R8, [UR7+0x38] ;  /* 0x00003807ff08a984 */ /* 0x000ea40008000800 */
[----:B-1----:R-:W-:Y:S02]  /*02b0*/  LOP3.LUT R2, R2, 0xff000000, R3, 0xb8, !PT ;  /* 0xff00000002027812 */ /* 0x002fe400078eb803 */
[----:B--2---:R-:W-:-:S03]  /*02c0*/  @!P2 LOP3.LUT R3, R8, 0xff, R5, 0xb8, !PT ;  /* 0x000000ff0803a812 */ /* 0x004fc600078eb805 */
[----:B------:R1:W-:Y:S04]  /*02d0*/  STS [UR7+0x34], R2 ;  /* 0x00003402ff007988 */ /* 0x0003e80008000807 */
[----:B------:R1:W-:Y:S02]  /*02e0*/  @!P2 STS [UR7+0x38], R3 ;  /* 0x00003803ff00a988 */ /* 0x0003e40008000807 */
.L_x_3:
[----:B------:R-:W-:Y:S05]  /*02f0*/  BSYNC B0 ;  /* 0x0000000000007941 */ /* 0x000fea0003800000 */
.L_x_2:
[----:B------:R-:W-:Y:S04]  /*0300*/  BSSY B0, `(.L_x_4) ;  /* 0x000000e000007945 */ /* 0x000fe80003800000 */
[----:B------:R-:W-:Y:S05]  /*0310*/  @P2 BRA `(.L_x_5) ;  /* 0x0000000000302947 */ /* 0x000fea0003800000 */
[----:B-1----:R-:W1:Y:S01]  /*0320*/  LDS R3, [UR7+0x34] ;  /* 0x00003407ff037984 */ /* 0x002e620008000800 */
[----:B------:R-:W3:Y:S03]  /*0330*/  LDC.64 R10, c[0x0][0x238] ;  /* 0x00008e00ff0a7b82 */ /* 0x000ee60000000a00 */
[----:B--2---:R-:W2:Y:S01]  /*0340*/  LDS R2, [UR7+0x1c] ;  /* 0x00001c07ff027984 */ /* 0x004ea20008000800 */
[C---:B---3--:R-:W-:Y:S01]  /*0350*/  SHF.L.U64.HI R8, R10.reuse, 0x1, R11 ;  /* 0x000000010a087819 */ /* 0x048fe2000001020b */
[----:B------:R-:W-:-:S03]  /*0360*/  IMAD.SHL.U32 R5, R10, 0x2, RZ ;  /* 0x000000020a057824 */ /* 0x000fc600078e00ff */
[--C-:B------:R-:W-:Y:S02]  /*0370*/  SHF.R.U32.HI R7, RZ, 0x4, R8.reuse ;  /* 0x00000004ff077819 */ /* 0x100fe40000011608 */
[----:B------:R-:W-:-:S05]  /*0380*/  SHF.R.U64 R5, R5, 0x4, R8 ;  /* 0x0000000405057819 */ /* 0x000fca0000001208 */
[----:B------:R3:W-:Y:S01]  /*0390*/  STS [UR7+0xc], R5 ;  /* 0x00000c05ff007988 */ /* 0x0007e20008000807 */
[----:B-1----:R-:W-:Y:S02]  /*03a0*/  LOP3.LUT R3, R3, 0x7, RZ, 0xb8, !PT ;  /* 0x0000000703037812 */ /* 0x002fe400078eb8ff */
[----:B--2---:R-:W-:-:S03]  /*03b0*/  LOP3.LUT R2, R2, 0xf, R7, 0xb8, !PT ;  /* 0x0000000f02027812 */ /* 0x004fc600078eb807 */
[----:B------:R3:W-:Y:S04]  /*03c0*/  STS [UR7+0x34], R3 ;  /* 0x00003403ff007988 */ /* 0x0007e80008000807 */
[----:B------:R3:W-:Y:S02]  /*03d0*/  STS [UR7+0x1c], R2 ;  /* 0x00001c02ff007988 */ /* 0x0007e40008000807 */
.L_x_5:
[----:B------:R-:W-:Y:S05]  /*03e0*/  BSYNC B0 ;  /* 0x0000000000007941 */ /* 0x000fea0003800000 */
.L_x_4:
[----:B------:R-:W-:Y:S04]  /*03f0*/  BSSY B1, `(.L_x_6) ;  /* 0x000001b000017945 */ /* 0x000fe80003800000 */
[----:B------:R-:W-:Y:S01]  /*0400*/  BSSY B0, `(.L_x_7) ;  /* 0x0000016000007945 */ /* 0x000fe20003800000 */
[----:B------:R-:W-:-:S03]  /*0410*/  IMAD.MOV.U32 R13, RZ, RZ, RZ ;  /* 0x000000ffff0d7224 */ /* 0x000fc600078e00ff */
[----:B------:R-:W-:Y:S05]  /*0420*/  @P2 BRA `(.L_x_8) ;  /* 0x0000000000202947 */ /* 0x000fea0003800000 */
[----:B-123--:R-:W1:Y:S02]  /*0430*/  LDS R2, [UR7+0x34] ;  /* 0x00003407ff027984 */ /* 0x00ee640008000800 */
[----:B-1----:R-:W-:-:S05]  /*0440*/  LOP3.LUT R2, R2, 0x38, RZ, 0xb8, !PT ;  /* 0x0000003802027812 */ /* 0x002fca00078eb8ff */
[----:B------:R1:W-:Y:S01]  /*0450*/  STS [UR7+0x34], R2 ;  /* 0x00003402ff007988 */ /* 0x0003e20008000807 */
[----:B------:R-:W-:Y:S05]  /*0460*/  @P2 BRA `(.L_x_9) ;  /* 0x0000000000202947 */ /* 0x000fea0003800000 */
[----:B-1----:R-:W1:Y:S01]  /*0470*/  LDS R2, [UR7+0x8] ;  /* 0x00000807ff027984 */ /* 0x002e620008000800 */
[----:B------:R-:W-:-:S05]  /*0480*/  IMAD.MOV.U32 R3, RZ, RZ, 0x780 ;  /* 0x00000780ff037424 */ /* 0x000fca00078e00ff */
[----:B-1----:R-:W-:-:S05]  /*0490*/  LOP3.LUT R2, R2, 0x300, R3, 0xd8, !PT ;  /* 0x0000030002027812 */ /* 0x002fca00078ed803 */
[----:B------:R4:W-:Y:S02]  /*04a0*/  STS [UR7+0x8], R2 ;  /* 0x00000802ff007988 */ /* 0x0009e40008000807 */
.L_x_8:
[----:B------:R-:W-:Y:S05]  /*04b0*/  @P2 BRA `(.L_x_10) ;  /* 0x0000000000282947 */ /* 0x000fea0003800000 */
[----:B-1234-:R-:W1:Y:S02]  /*04c0*/  LDS R2, [UR7+0x8] ;  /* 0x00000807ff027984 */ /* 0x01ee640008000800 */
[----:B-1----:R-:W-:-:S05]  /*04d0*/  LOP3.LUT R2, R2, 0x1800, RZ, 0xb8, !PT ;  /* 0x0000180002027812 */ /* 0x002fca00078eb8ff */
[----:B------:R2:W-:Y:S02]  /*04e0*/  STS [UR7+0x8], R2 ;  /* 0x00000802ff007988 */ /* 0x0005e40008000807 */
.L_x_9:
[----:B------:R-:W-:Y:S05]  /*04f0*/  @P2 BREAK B0 ;  /* 0x0000000000002942 */ /* 0x000fea0003800000 */
[----:B------:R-:W-:Y:S05]  /*0500*/  @P2 BRA `(.L_x_11) ;  /* 0x0000000000242947 */ /* 0x000fea0003800000 */
[----:B------:R-:W3:Y:S01]  /*0510*/  LDS R3, [UR7+0x8] ;  /* 0x00000807ff037984 */ /* 0x000ee20008000800 */
[----:B-12---:R-:W-:-:S05]  /*0520*/  IMAD.MOV.U32 R2, RZ, RZ, 0x6000 ;  /* 0x00006000ff027424 */ /* 0x006fca00078e00ff */
[----:B---3--:R-:W-:-:S04]  /*0530*/  LOP3.LUT R2, R3, 0x6000, R2, 0xd8, !PT ;  /* 0x0000600003027812 */ /* 0x008fc800078ed802 */
[----:B------:R-:W-:-:S05]  /*0540*/  LOP3.LUT R2, R2, 0x400000, RZ, 0xb8, !PT ;  /* 0x0040000002027812 */ /* 0x000fca00078eb8ff */
[----:B------:R5:W-:Y:S02]  /*0550*/  STS [UR7+0x8], R2 ;  /* 0x00000802ff007988 */ /* 0x000be40008000807 */
.L_x_10:
[----:B------:R-:W-:Y:S05]  /*0560*/  BSYNC B0 ;  /* 0x0000000000007941 */ /* 0x000fea0003800000 */
.L_x_7:
[----:B-12345:R-:W1:Y:S02]  /*0570*/  @!P2 LDS R2, [UR7+0x8] ;  /* 0x00000807ff02a984 */ /* 0x03ee640008000800 */
[----:B-1----:R-:W-:-:S05]  /*0580*/  @!P2 LOP3.LUT R2, R2, 0x8000, RZ, 0xb8, !PT ;  /* 0x000080000202a812 */ /* 0x002fca00078eb8ff */
[----:B------:R3:W-:Y:S02]  /*0590*/  @!P2 STS [UR7+0x8], R2 ;  /* 0x00000802ff00a988 */ /* 0x0007e40008000807 */
.L_x_11:
[----:B------:R-:W-:Y:S05]  /*05a0*/  BSYNC B1 ;  /* 0x0000000000017941 */ /* 0x000fea0003800000 */
.L_x_6:
[----:B------:R-:W-:Y:S05]  /*05b0*/  WARPSYNC.ALL ;  /* 0x0000000000007948 */ /* 0x000fea0003800000 */
[----:B------:R-:W4:Y:S02]  /*05c0*/  LDC R5, c[0x0][0x22c] ;  /* 0x00008b00ff057b82 */ /* 0x000f240000000800 */
[----:B----4-:R-:W-:Y:S01]  /*05d0*/  VIADD R5, R5, 0xffffffff ;  /* 0xffffffff05057836 */ /* 0x010fe20000000000 */
[----:B------:R-:W-:Y:S06]  /*05e0*/  @P0 BRA `(.L_x_12) ;  /* 0x0000000000280947 */ /* 0x000fec0003800000 */
[----:B-123--:R-:W1:Y:S01]  /*05f0*/  S2R R2, SR_LANEID ;  /* 0x0000000000027919 */ /* 0x00ee620000000000 */
[----:B------:R-:W-:Y:S05]  /*0600*/  WARPSYNC.ALL ;  /* 0x0000000000007948 */ /* 0x000fea0003800000 */
[----:B-1----:R-:W-:-:S05]  /*0610*/  IMAD.SHL.U32 R7, R2, 0x4, RZ ;  /* 0x0000000402077824 */ /* 0x002fca00078e00ff */
[----:B------:R-:W1:Y:S01]  /*0620*/  LDS R9, [R7+UR7] ;  /* 0x0000000707097984 */ /* 0x000e620008000800 */
[----:B------:R-:W-:-:S05]  /*0630*/  IADD3 R2, P1, R7, UR20, RZ ;  /* 0x0000001407027c10 */ /* 0x000fca000ff3e0ff */
[----:B------:R-:W-:-:S05]  /*0640*/  IMAD.X R3, RZ, RZ, UR21, P1 ;  /* 0x00000015ff037e24 */ /* 0x000fca00088e06ff */
[----:B-1----:R4:W5:Y:S01]  /*0650*/  ATOMG.E.EXCH.STRONG.GPU PT, RZ, [R2], R9 ;  /* 0x0000000902ff73a8 */ /* 0x00296200041ee100 */
[----:B------:R-:W-:-:S04]  /*0660*/  DEPBAR {5,4,3,2,1,0} ;  /* 0x0000003f0000791a */ /* 0x000fc80000000000 */
[----:B------:R4:W-:Y:S01]  /*0670*/  UTMACCTL.IV [UR20] ;  /* 0x00000000140079b9 */ /* 0x0009e20008000000 */
[----:B------:R-:W-:Y:S01]  /*0680*/  NOP ;  /* 0x0000000000007918 */ /* 0x000fe20000000000 */
.L_x_12:
[----:B------:R-:W-:Y:S05]  /*0690*/  @P0 BRA `(.L_x_13) ;  /* 0x00000000000c0947 */ /* 0x000fea0003800000 */
[----:B------:R0:W-:Y:S01]  /*06a0*/  UTMACMDFLUSH ;  /* 0x00000000000079b7 */ /* 0x0001e20000000000 */
[----:B------:R-:W-:Y:S05]  /*06b0*/  @P0 BRA `(.L_x_13) ;  /* 0x0000000000040947 */ /* 0x000fea0003800000 */
[----:B------:R-:W-:-:S04]  /*06c0*/  DEPBAR.LE SB0, 0x0 ;  /* 0x000080000000791a */ /* 0x000fc80000000000 */
.L_x_13:
[----:B------:R-:W-:Y:S05]  /*06d0*/  WARPSYNC.ALL ;  /* 0x0000000000007948 */ /* 0x000fea0003800000 */
[----:B-----5:R-:W-:Y:S06]  /*06e0*/  BAR.SYNC.DEFER_BLOCKING 0x0 ;  /* 0x0000000000007b1d */ /* 0x020fec0000010000 */
[----:B------:R-:W-:Y:S02]  /*06f0*/  BSSY B1, `(.L_x_14) ;  /* 0x000000b000017945 */ /* 0x000fe40003800000 */
[----:B------:R-:W-:Y:S06]  /*0700*/  BAR.SYNC.DEFER_BLOCKING 0x0 ;  /* 0x0000000000007b1d */ /* 0x000fec0000010000 */
[----:B------:R5:W-:Y:S01]  /*0710*/  @!P0 STS [R12], RZ ;  /* 0x000000ff0c008388 */ /* 0x000be20000000800 */
[----:B------:R-:W-:Y:S01]  /*0720*/  NOP ;  /* 0x0000000000007918 */ /* 0x000fe20000000000 */
[----:B------:R-:W-:Y:S05]  /*0730*/  @P2 BRA `(.L_x_15) ;  /* 0x0000000000182947 */ /* 0x000fea0003800000 */
[----:B-1234-:R-:W1:Y:S01]  /*0740*/  LDS R2, [UR7+0x8] ;  /* 0x00000807ff027984 */ /* 0x01ee620008000800 */
[----:B------:R-:W2:Y:S01]  /*0750*/  LDC.64 R8, c[0x0][0x218] ;  /* 0x00008600ff087b82 */ /* 0x000ea20000000a00 */
[----:B------:R-:W-:Y:S02]  /*0760*/  IMAD.MOV.U32 R3, RZ, RZ, 0x70 ;  /* 0x00000070ff037424 */ /* 0x000fe400078e00ff */
[----:B--2---:R2:W-:Y:S03]  /*0770*/  STS.64 [UR7], R8 ;  /* 0x00000008ff007988 */ /* 0x0045e60008000a07 */
[----:B-1----:R-:W-:-:S05]  /*0780*/  LOP3.LUT R2, R2, 0x10, R3, 0xd8, !PT ;  /* 0x0000001002027812 */ /* 0x002fca00078ed803 */
[----:B------:R2:W-:Y:S02]  /*0790*/  STS [UR7+0x8], R2 ;  /* 0x00000802ff007988 */ /* 0x0005e40008000807 */
.L_x_15:
[----:B----4-:R-:W-:Y:S05]  /*07a0*/  BSYNC B1 ;  /* 0x0000000000017941 */ /* 0x010fea0003800000 */
.L_x_14:
[----:B------:R-:W-:Y:S04]  /*07b0*/  BSSY B1, `(.L_x_16) ;  /* 0x000000a000017945 */ /* 0x000fe80003800000 */
[----:B------:R-:W-:Y:S05]  /*07c0*/  @P2 BRA `(.L_x_17) ;  /* 0x0000000000202947 */ /* 0x000fea0003800000 */
[----:B-123--:R-:W1:Y:S01]  /*07d0*/  LDS R2, [UR7+0x34] ;  /* 0x00003407ff027984 */ /* 0x00ee620008000800 */
[----:B------:R-:W-:Y:S02]  /*07e0*/  IMAD.MOV.U32 R7, RZ, RZ, 0x3f000000 ;  /* 0x3f000000ff077424 */ /* 0x000fe400078e00ff */
[----:B------:R-:W-:Y:S01]  /*07f0*/  @!P2 IMAD.MOV.U32 R8, RZ, RZ, 0x7f ;  /* 0x0000007fff08a424 */ /* 0x000fe200078e00ff */
[----:B------:R-:W2:Y:S02]  /*0800*/  @!P2 LDS R3, [UR7+0x38] ;  /* 0x00003807ff03a984 */ /* 0x000ea40008000800 */
[----:B-1----:R-:W-:Y:S02]  /*0810*/  LOP3.LUT R2, R2, 0xff000000, R7, 0xb8, !PT ;  /* 0xff00000002027812 */ /* 0x002fe400078eb807 */
[----:B--2---:R-:W-:-:S03]  /*0820*/  @!P2 LOP3.LUT R3, R3, 0xff, R8, 0xb8, !PT ;  /* 0x000000ff0303a812 */ /* 0x004fc600078eb808 */
[----:B------:R4:W-:Y:S04]  /*0830*/  STS [UR7+0x34], R2 ;  /* 0x00003402ff007988 */ /* 0x0009e80008000807 */
[----:B------:R4:W-:Y:S02]  /*0840*/  @!P2 STS [UR7+0x38], R3 ;  /* 0x00003803ff00a988 */ /* 0x0009e40008000807 */
.L_x_17:
[----:B------:R-:W-:Y:S05]  /*0850*/  BSYNC B1 ;  /* 0x0000000000017941 */ /* 0x000fea0003800000 */
.L_x_16:
[----:B------:R-:W-:Y:S04]  /*0860*/  BSSY B1, `(.L_x_18) ;  /* 0x0000004000017945 */ /* 0x000fe80003800000 */
[----:B------:R-:W-:Y:S05]  /*0870*/  @P2 BRA `(.L_x_19) ;  /* 0x0000000000082947 */ /* 0x000fea0003800000 */
[----:B------:R1:W-:Y:S04]  /*0880*/  STS [UR7+0x24], R14 ;  /* 0x0000240eff007988 */ /* 0x0003e80008000807 */
[----:B------:R1:W-:Y:S02]  /*0890*/  STS [UR7+0x20], R5 ;  /* 0x00002005ff007988 */ /* 0x0003e40008000807 */
.L_x_19:
[----:B------:R-:W-:Y:S05]  /*08a0*/  BSYNC B1 ;  /* 0x0000000000017941 */ /* 0x000fea0003800000 */
.L_x_18:
[----:B------:R-:W-:Y:S04]  /*08b0*/  BSSY B1, `(.L_x_20) ;  /* 0x000000e000017945 */ /* 0x000fe80003800000 */
[----:B------:R-:W-:Y:S05]  /*08c0*/  @P2 BRA `(.L_x_21) ;  /* 0x0000000000302947 */ /* 0x000fea0003800000 */
[----:B----4-:R-:W4:Y:S01]  /*08d0*/  LDS R3, [UR7+0x34] ;  /* 0x00003407ff037984 */ /* 0x010f220008000800 */
[----:B------:R-:W4:Y:S03]  /*08e0*/  LDC.64 R10, c[0x0][0x240] ;  /* 0x00009000ff0a7b82 */ /* 0x000f260000000a00 */
[----:B-123--:R-:W1:Y:S01]  /*08f0*/  LDS R2, [UR7+0x1c] ;  /* 0x00001c07ff027984 */ /* 0x00ee620008000800 */
[C---:B----4-:R-:W-:Y:S01]  /*0900*/  SHF.L.U64.HI R8, R10.reuse, 0x1, R11 ;  /* 0x000000010a087819 */ /* 0x050fe2000001020b */
[----:B------:R-:W-:-:S03]  /*0910*/  IMAD.SHL.U32 R7, R10, 0x2, RZ ;  /* 0x000000020a077824 */ /* 0x000fc600078e00ff */
[--C-:B------:R-:W-:Y:S02]  /*0920*/  SHF.R.U32.HI R9, RZ, 0x4, R8.reuse ;  /* 0x00000004ff097819 */ /* 0x100fe40000011608 */
[----:B------:R-:W-:-:S05]  /*0930*/  SHF.R.U64 R7, R7, 0x4, R8 ;  /* 0x0000000407077819 */ /* 0x000fca0000001208 */
[----:B------:R2:W-:Y:S01]  /*0940*/  STS [UR7+0xc], R7 ;  /* 0x00000c07ff007988 */ /* 0x0005e20008000807 */
[----:B------:R-:W-:Y:S02]  /*0950*/  LOP3.LUT R3, R3, 0x7, RZ, 0xb8, !PT ;  /* 0x0000000703037812 */ /* 0x000fe400078eb8ff */
[----:B-1----:R-:W-:-:S03]  /*0960*/  LOP3.LUT R2, R2, 0xf, R9, 0xb8, !PT ;  /* 0x0000000f02027812 */ /* 0x002fc600078eb809 */
[----:B------:R2:W-:Y:S04]  /*0970*/  STS [UR7+0x34], R3 ;  /* 0x00003403ff007988 */ /* 0x0005e80008000807 */
[----:B------:R2:W-:Y:S02]  /*0980*/  STS [UR7+0x1c], R2 ;  /* 0x00001c02ff007988 */ /* 0x0005e40008000807 */
.L_x_21:
[----:B------:R-:W-:Y:S05]  /*0990*/  BSYNC B1 ;  /* 0x0000000000017941 */ /* 0x000fea0003800000 */
.L_x_20:
[----:B------:R-:W-:Y:S04]  /*09a0*/  BSSY B2, `(.L_x_22) ;  /* 0x000001a000027945 */ /* 0x000fe80003800000 */
[----:B------:R-:W-:Y:S04]  /*09b0*/  BSSY B1, `(.L_x_23) ;  /* 0x0000015000017945 */ /* 0x000fe80003800000 */
[----:B------:R-:W-:Y:S05]  /*09c0*/  @P2 BRA `(.L_x_24) ;  /* 0x0000000000202947 */ /* 0x000fea0003800000 */
[----:B-1234-:R-:W1:Y:S02]  /*09d0*/  LDS R2, [UR7+0x34] ;  /* 0x00003407ff027984 */ /* 0x01ee640008000800 */
[----:B-1----:R-:W-:-:S05]  /*09e0*/  LOP3.LUT R2, R2, 0x38, RZ, 0xb8, !PT ;  /* 0x0000003802027812 */ /* 0x002fca00078eb8ff */
[----:B------:R1:W-:Y:S01]  /*09f0*/  STS [UR7+0x34], R2 ;  /* 0x00003402ff007988 */ /* 0x0003e20008000807 */
[----:B------:R-:W-:Y:S05]  /*0a00*/  @P2 BRA `(.L_x_25) ;  /* 0x0000000000202947 */ /* 0x000fea0003800000 */
[----:B-1----:R-:W1:Y:S01]  /*0a10*/  LDS R2, [UR7+0x8] ;  /* 0x00000807ff027984 */ /* 0x002e620008000800 */
[----:B------:R-:W-:-:S05]  /*0a20*/  IMAD.MOV.U32 R3, RZ, RZ, 0x780 ;  /* 0x00000780ff037424 */ /* 0x000fca00078e00ff */
[----:B-1----:R-:W-:-:S05]  /*0a30*/  LOP3.LUT R2, R2, 0x300, R3, 0xd8, !PT ;  /* 0x0000030002027812 */ /* 0x002fca00078ed803 */
[----:B------:R1:W-:Y:S02]  /*0a40*/  STS [UR7+0x8], R2 ;  /* 0x00000802ff007988 */ /* 0x0003e40008000807 */
.L_x_24:
[----:B------:R-:W-:Y:S05]  /*0a50*/  @P2 BRA `(.L_x_26) ;  /* 0x0000000000282947 */ /* 0x000fea0003800000 */
[----:B-1234-:R-:W1:Y:S02]  /*0a60*/  LDS R2, [UR7+0x8] ;  /* 0x00000807ff027984 */ /* 0x01ee640008000800 */
[----:B-1----:R-:W-:-:S05]  /*0a70*/  LOP3.LUT R2, R2, 0x1800, RZ, 0xb8, !PT ;  /* 0x0000180002027812 */ /* 0x002fca00078eb8ff */
[----:B------:R2:W-:Y:S02]  /*0a80*/  STS [UR7+0x8], R2 ;  /* 0x00000802ff007988 */ /* 0x0005e40008000807 */
.L_x_25:
[----:B------:R-:W-:Y:S05]  /*0a90*/  @P2 BREAK B1 ;  /* 0x0000000000012942 */ /* 0x000fea0003800000 */
[----:B------:R-:W-:Y:S05]  /*0aa0*/  @P2 BRA `(.L_x_27) ;  /* 0x0000000000242947 */ /* 0x000fea0003800000 */
[----:B-12---:R-:W1:Y:S01]  /*0ab0*/  LDS R2, [UR7+0x8] ;  /* 0x00000807ff027984 */ /* 0x006e620008000800 */
[----:B------:R-:W-:-:S05]  /*0ac0*/  IMAD.MOV.U32 R3, RZ, RZ, 0x6000 ;  /* 0x00006000ff037424 */ /* 0x000fca00078e00ff */
[----:B-1----:R-:W-:-:S04]  /*0ad0*/  LOP3.LUT R2, R2, 0x6000, R3, 0xd8, !PT ;  /* 0x0000600002027812 */ /* 0x002fc800078ed803 */
[----:B------:R-:W-:-:S05]  /*0ae0*/  LOP3.LUT R2, R2, 0x400000, RZ, 0xb8, !PT ;  /* 0x0040000002027812 */ /* 0x000fca00078eb8ff */
[----:B------:R1:W-:Y:S02]  /*0af0*/  STS [UR7+0x8], R2 ;  /* 0x00000802ff007988 */ /* 0x0003e40008000807 */
.L_x_26:
[----:B------:R-:W-:Y:S05]  /*0b00*/  BSYNC B1 ;  /* 0x0000000000017941 */ /* 0x000fea0003800000 */
.L_x_23:
[----:B-1234-:R-:W1:Y:S02]  /*0b10*/  @!P2 LDS R2, [UR7+0x8] ;  /* 0x00000807ff02a984 */ /* 0x01ee640008000800 */
[----:B-1----:R-:W-:-:S05]  /*0b20*/  @!P2 LOP3.LUT R2, R2, 0x8000, RZ, 0xb8, !PT ;  /* 0x000080000202a812 */ /* 0x002fca00078eb8ff */
[----:B------:R3:W-:Y:S02]  /*0b30*/  @!P2 STS [UR7+0x8], R2 ;  /* 0x00000802ff00a988 */ /* 0x0007e40008000807 */
.L_x_27:
[----:B------:R-:W-:Y:S05]  /*0b40*/  BSYNC B2 ;  /* 0x0000000000027941 */ /* 0x000fea0003800000 */
.L_x_22:
[----:B------:R-:W-:Y:S05]  /*0b50*/  WARPSYNC.ALL ;  /* 0x0000000000007948 */ /* 0x000fea0003800000 */
[----:B------:R-:W-:-:S04]  /*0b60*/  UIADD3 UR23, UR4, 0x80, URZ ;  /* 0x0000008004177890 */ /* 0x000fc8000fffe03f */
[----:B------:R-:W-:-:S04]  /*0b70*/  UIADD3 UR22, UP0, UR23, UR24, URZ ;  /* 0x0000001817167290 */ /* 0x000fc8000ff1e03f */
[----:B------:R-:W-:Y:S01]  /*0b80*/  ULEA.HI.X.SX32 UR23, UR23, UR25, 0x1, UP0 ;  /* 0x0000001917177291 */ /* 0x000fe200080f0e3f */
[----:B------:R-:W-:Y:S11]  /*0b90*/  @P0 BRA `(.L_x_28) ;  /* 0x0000000000280947 */ /* 0x000ff60003800000 */
[----:B-123--:R-:W1:Y:S01]  /*0ba0*/  S2R R2, SR_LANEID ;  /* 0x0000000000027919 */ /* 0x00ee620000000000 */
[----:B------:R-:W-:Y:S05]  /*0bb0*/  WARPSYNC.ALL ;  /* 0x0000000000007948 */ /* 0x000fea0003800000 */
[----:B-1----:R-:W-:-:S05]  /*0bc0*/  IMAD.SHL.U32 R8, R2, 0x4, RZ ;  /* 0x0000000402087824 */ /* 0x002fca00078e00ff */
[----:B------:R-:W1:Y:S01]  /*0bd0*/  LDS R7, [R8+UR7] ;  /* 0x0000000708077984 */ /* 0x000e620008000800 */
[----:B------:R-:W-:-:S05]  /*0be0*/  IADD3 R2, P1, R8, UR22, RZ ;  /* 0x0000001608027c10 */ /* 0x000fca000ff3e0ff */
[----:B------:R-:W-:-:S05]  /*0bf0*/  IMAD.X R3, RZ, RZ, UR23, P1 ;  /* 0x00000017ff037e24 */ /* 0x000fca00088e06ff */
[----:B-1----:R4:W2:Y:S01]  /*0c00*/  ATOMG.E.EXCH.STRONG.GPU PT, RZ, [R2], R7 ;  /* 0x0000000702ff73a8 */ /* 0x0028a200041ee100 */
[----:B------:R-:W-:-:S04]  /*0c10*/  DEPBAR {5,4,3,2,1,0} ;  /* 0x0000003f0000791a */ /* 0x000fc80000000000 */
[----:B------:R4:W-:Y:S01]  /*0c20*/  UTMACCTL.IV [UR22] ;  /* 0x00000000160079b9 */ /* 0x0009e20008000000 */
[----:B------:R-:W-:Y:S01]  /*0c30*/  NOP ;  /* 0x0000000000007918 */ /* 0x000fe20000000000 */
.L_x_28:
[----:B------:R-:W-:Y:S05]  /*0c40*/  @P0 BRA `(.L_x_29) ;  /* 0x00000000000c0947 */ /* 0x000fea0003800000 */
[----:B------:R0:W-:Y:S01]  /*0c50*/  UTMACMDFLUSH ;  /* 0x00000000000079b7 */ /* 0x0001e20000000000 */
[----:B------:R-:W-:Y:S05]  /*0c60*/  @P0 BRA `(.L_x_29) ;  /* 0x0000000000040947 */ /* 0x000fea0003800000 */
[----:B------:R-:W-:-:S04]  /*0c70*/  DEPBAR.LE SB0, 0x0 ;  /* 0x000080000000791a */ /* 0x000fc80000000000 */
.L_x_29:
[----:B------:R-:W-:Y:S05]  /*0c80*/  WARPSYNC.ALL ;  /* 0x0000000000007948 */ /* 0x000fea0003800000 */
[----:B--2---:R-:W-:Y:S06]  /*0c90*/  BAR.SYNC.DEFER_BLOCKING 0x0 ;  /* 0x0000000000007b1d */ /* 0x004fec0000010000 */
[----:B------:R-:W-:Y:S02]  /*0ca0*/  BSSY B2, `(.L_x_30) ;  /* 0x000000b000027945 */ /* 0x000fe40003800000 */
[----:B------:R-:W-:Y:S06]  /*0cb0*/  BAR.SYNC.DEFER_BLOCKING 0x0 ;  /* 0x0000000000007b1d */ /* 0x000fec0000010000 */
[----:B------:R2:W-:Y:S01]  /*0cc0*/  @!P0 STS [R12], RZ ;  /* 0x000000ff0c008388 */ /* 0x0005e20000000800 */
[----:B------:R-:W-:Y:S01]  /*0cd0*/  NOP ;  /* 0x0000000000007918 */ /* 0x000fe20000000000 */
[----:B------:R-:W-:Y:S05]  /*0ce0*/  @P2 BRA `(.L_x_31) ;  /* 0x0000000000182947 */ /* 0x000fea0003800000 */
[----:B-1-34-:R-:W1:Y:S01]  /*0cf0*/  LDS R2, [UR7+0x8] ;  /* 0x00000807ff027984 */ /* 0x01ae620008000800 */
[----:B------:R-:W3:Y:S01]  /*0d00*/  LDC.64 R8, c[0x0][0x220] ;  /* 0x00008800ff087b82 */ /* 0x000ee20000000a00 */
[----:B------:R-:W-:Y:S02]  /*0d10*/  IMAD.MOV.U32 R3, RZ, RZ, 0x70 ;  /* 0x00000070ff037424 */ /* 0x000fe400078e00ff */
[----:B---3--:R3:W-:Y:S03]  /*0d20*/  STS.64 [UR7], R8 ;  /* 0x00000008ff007988 */ /* 0x0087e60008000a07 */
[----:B-1----:R-:W-:-:S05]  /*0d30*/  LOP3.LUT R2, R2, 0x10, R3, 0xd8, !PT ;  /* 0x0000001002027812 */ /* 0x002fca00078ed803 */
[----:B------:R3:W-:Y:S02]  /*0d40*/  STS [UR7+0x8], R2 ;  /* 0x00000802ff007988 */ /* 0x0007e40008000807 */
.L_x_31:
[----:B----4-:R-:W-:Y:S05]  /*0d50*/  BSYNC B2 ;  /* 0x0000000000027941 */ /* 0x010fea0003800000 */
.L_x_30:
[----:B------:R-:W-:Y:S04]  /*0d60*/  BSSY B3, `(.L_x_32) ;  /* 0x0000011000037945 */ /* 0x000fe80003800000 */
[----:B------:R-:W-:Y:S04]  /*0d70*/  BSSY B2, `(.L_x_33) ;  /* 0x000000e000027945 */ /* 0x000fe80003800000 */
[----:B------:R-:W-:Y:S05]  /*0d80*/  @P2 BRA `(.L_x_34) ;  /* 0x0000000000242947 */ /* 0x000fea0003800000 */
[----:B-1-3--:R-:W1:Y:S01]  /*0d90*/  LDS R2, [UR7+0x34] ;  /* 0x00003407ff027984 */ /* 0x00ae620008000800 */
[----:B------:R-:W-:-:S05]  /*0da0*/  IMAD.MOV.U32 R3, RZ, RZ, 0x3f000000 ;  /* 0x3f000000ff037424 */ /* 0x000fca00078e00ff */
[----:B-1----:R-:W-:-:S05]  /*0db0*/  LOP3.LUT R2, R2, 0xff000000, R3, 0xb8, !PT ;  /* 0xff00000002027812 */ /* 0x002fca00078eb803 */
[----:B------:R1:W-:Y:S01]  /*0dc0*/  STS [UR7+0x34], R2 ;  /* 0x00003402ff007988 */ /* 0x0003e20008000807 */
[----:B------:R-:W-:Y:S05]  /*0dd0*/  @P2 BRA `(.L_x_35) ;  /* 0x00000000001c2947 */ /* 0x000fea0003800000 */
[----:B-1----:R-:W1:Y:S01]  /*0de0*/  LDS R2, [UR7+0x38] ;  /* 0x00003807ff027984 */ /* 0x002e620008000800 */
[----:B------:R-:W-:-:S05]  /*0df0*/  IMAD.MOV.U32 R3, RZ, RZ, 0x7f ;  /* 0x0000007fff037424 */ /* 0x000fca00078e00ff */
[----:B-1----:R-:W-:-:S05]  /*0e00*/  LOP3.LUT R2, R2, 0xff, R3, 0xb8, !PT ;  /* 0x000000ff02027812 */ /* 0x002fca00078eb803 */
[----:B------:R4:W-:Y:S02]  /*0e10*/  STS [UR7+0x38], R2 ;  /* 0x00003802ff007988 */ /* 0x0009e40008000807 */
.L_x_34:
[----:B------:R-:W-:Y:S05]  /*0e20*/  @P2 BREAK B2 ;  /* 0x0000000000022942 */ /* 0x000fea0003800000 */
[----:B------:R-:W-:Y:S05]  /*0e30*/  @P2 BRA `(.L_x_36) ;  /* 0x00000000000c2947 */ /* 0x000fea0003800000 */
[----:B------:R1:W-:Y:S02]  /*0e40*/  STS [UR7+0x20], R5 ;  /* 0x00002005ff007988 */ /* 0x0003e40008000807 */
.L_x_35:
[----:B------:R-:W-:Y:S05]  /*0e50*/  BSYNC B2 ;  /* 0x0000000000027941 */ /* 0x000fea0003800000 */
.L_x_33:
[----:B------:R1:W-:Y:S02]  /*0e60*/  @!P2 STS [UR7+0x24], R4 ;  /* 0x00002404ff00a988 */ /* 0x0003e40008000807 */
.L_x_36:
[----:B------:R-:W-:Y:S05]  /*0e70*/  BSYNC B3 ;  /* 0x0000000000037941 */ /* 0x000fea0003800000 */
.L_x_32:
[----:B------:R-:W-:Y:S05]  /*0e80*/  WARPSYNC.ALL ;  /* 0x0000000000007948 */ /* 0x000fea0003800000 */
[----:B------:R-:W-:Y:S04]  /*0e90*/  BSSY B3, `(.L_x_37) ;  /* 0x000000e000037945 */ /* 0x000fe80003800000 */
[----:B------:R-:W-:Y:S05]  /*0ea0*/  @P2 BRA `(.L_x_38) ;  /* 0x0000000000302947 */ /* 0x000fea0003800000 */
[----:B------:R-:W5:Y:S01]  /*0eb0*/  LDS R3, [UR7+0x34] ;  /* 0x00003407ff037984 */ /* 0x000f620008000800 */
[----:B-1----:R-:W1:Y:S03]  /*0ec0*/  LDC.64 R4, c[0x0][0x248] ;  /* 0x00009200ff047b82 */ /* 0x002e660000000a00 */
[----:B---34-:R-:W3:Y:S01]  /*0ed0*/  LDS R2, [UR7+0x1c] ;  /* 0x00001c07ff027984 */ /* 0x018ee20008000800 */
[C---:B-1----:R-:W-:Y:S01]  /*0ee0*/  SHF.L.U64.HI R5, R4.reuse, 0x1, R5 ;  /* 0x0000000104057819 */ /* 0x042fe20000010205 */
[----:B------:R-:W-:-:S03]  /*0ef0*/  IMAD.SHL.U32 R4, R4, 0x2, RZ ;  /* 0x0000000204047824 */ /* 0x000fc600078e00ff */
[--C-:B------:R-:W-:Y:S02]  /*0f00*/  SHF.R.U32.HI R7, RZ, 0x4, R5.reuse ;  /* 0x00000004ff077819 */ /* 0x100fe40000011605 */
[----:B------:R-:W-:-:S05]  /*0f10*/  SHF.R.U64 R4, R4, 0x4, R5 ;  /* 0x0000000404047819 */ /* 0x000fca0000001205 */
[----:B------:R1:W-:Y:S01]  /*0f20*/  STS [UR7+0xc], R4 ;  /* 0x00000c04ff007988 */ /* 0x0003e20008000807 */
[----:B-----5:R-:W-:Y:S02]  /*0f30*/  LOP3.LUT R3, R3, 0x7, RZ, 0xb8, !PT ;  /* 0x0000000703037812 */ /* 0x020fe400078eb8ff */
[----:B---3--:R-:W-:-:S03]  /*0f40*/  LOP3.LUT R2, R2, 0xf, R7, 0xb8, !PT ;  /* 0x0000000f02027812 */ /* 0x008fc600078eb807 */
[----:B------:R1:W-:Y:S04]  /*0f50*/  STS [UR7+0x34], R3 ;  /* 0x00003403ff007988 */ /* 0x0003e80008000807 */
[----:B------:R1:W-:Y:S02]  /*0f60*/  STS [UR7+0x1c], R2 ;  /* 0x00001c02ff007988 */ /* 0x0003e40008000807 */
.L_x_38:
[----:B------:R-:W-:Y:S05]  /*0f70*/  BSYNC B3 ;  /* 0x0000000000037941 */ /* 0x000fea0003800000 */
.L_x_37:
[----:B------:R-:W-:Y:S04]  /*0f80*/  BSSY B3, `(.L_x_39) ;  /* 0x000001a000037945 */ /* 0x000fe80003800000 */
[----:B------:R-:W-:Y:S04]  /*0f90*/  BSSY B4, `(.L_x_40) ;  /* 0x0000015000047945 */ /* 0x000fe80003800000 */
[----:B------:R-:W-:Y:S05]  /*0fa0*/  @P2 BRA `(.L_x_41) ;  /* 0x0000000000202947 */ /* 0x000fea0003800000 */
[----:B-1-34-:R-:W1:Y:S02]  /*0fb0*/  LDS R2, [UR7+0x34] ;  /* 0x00003407ff027984 */ /* 0x01ae640008000800 */
[----:B-1----:R-:W-:-:S05]  /*0fc0*/  LOP3.LUT R2, R2, 0x38, RZ, 0xb8, !PT ;  /* 0x0000003802027812 */ /* 0x002fca00078eb8ff */
[----:B------:R1:W-:Y:S01]  /*0fd0*/  STS [UR7+0x34], R2 ;  /* 0x00003402ff007988 */ /* 0x0003e20008000807 */
[----:B------:R-:W-:Y:S05]  /*0fe0*/  @P2 BRA `(.L_x_42) ;  /* 0x0000000000202947 */ /* 0x000fea0003800000 */
[----:B-1----:R-:W1:Y:S01]  /*0ff0*/  LDS R2, [UR7+0x8] ;  /* 0x00000807ff027984 */ /* 0x002e620008000800 */
[----:B------:R-:W-:-:S05]  /*1000*/  IMAD.MOV.U32 R3, RZ, RZ, 0x780 ;  /* 0x00000780ff037424 */ /* 0x000fca00078e00ff */
[----:B-1----:R-:W-:-:S05]  /*1010*/  LOP3.LUT R2, R2, 0x300, R3, 0xd8, !PT ;  /* 0x0000030002027812 */ /* 0x002fca00078ed803 */
[----:B------:R1:W-:Y:S02]  /*1020*/  STS [UR7+0x8], R2 ;  /* 0x00000802ff007988 */ /* 0x0003e40008000807 */
.L_x_41:
[----:B------:R-:W-:Y:S05]  /*1030*/  @P2 BRA `(.L_x_43) ;  /* 0x0000000000282947 */ /* 0x000fea0003800000 */
[----:B-1-34-:R-:W1:Y:S02]  /*1040*/  LDS R2, [UR7+0x8] ;  /* 0x00000807ff027984 */ /* 0x01ae640008000800 */
[----:B-1----:R-:W-:-:S05]  /*1050*/  LOP3.LUT R2, R2, 0x1800, RZ, 0xb8, !PT ;  /* 0x0000180002027812 */ /* 0x002fca00078eb8ff */
[----:B------:R3:W-:Y:S02]  /*1060*/  STS [UR7+0x8], R2 ;  /* 0x00000802ff007988 */ /* 0x0007e40008000807 */
.L_x_42:
[----:B------:R-:W-:Y:S05]  /*1070*/  @P2 BREAK B4 ;  /* 0x0000000000042942 */ /* 0x000fea0003800000 */
[----:B------:R-:W-:Y:S05]  /*1080*/  @P2 BRA `(.L_x_44) ;  /* 0x0000000000242947 */ /* 0x000fea0003800000 */
[----:B-1-3--:R-:W1:Y:S01]  /*1090*/  LDS R2, [UR7+0x8] ;  /* 0x00000807ff027984 */ /* 0x00ae620008000800 */
[----:B------:R-:W-:-:S05]  /*10a0*/  IMAD.MOV.U32 R3, RZ, RZ, 0x6000 ;  /* 0x00006000ff037424 */ /* 0x000fca00078e00ff */
[----:B-1----:R-:W-:-:S04]  /*10b0*/  LOP3.LUT R2, R2, 0x6000, R3, 0xd8, !PT ;  /* 0x0000600002027812 */ /* 0x002fc800078ed803 */
[----:B------:R-:W-:-:S05]  /*10c0*/  LOP3.LUT R2, R2, 0x400000, RZ, 0xb8, !PT ;  /* 0x0040000002027812 */ /* 0x000fca00078eb8ff */
[----:B------:R1:W-:Y:S02]  /*10d0*/  STS [UR7+0x8], R2 ;  /* 0x00000802ff007988 */ /* 0x0003e40008000807 */
.L_x_43:
[----:B------:R-:W-:Y:S05]  /*10e0*/  BSYNC B4 ;  /* 0x0000000000047941 */ /* 0x000fea0003800000 */
.L_x_40:
[----:B-1-34-:R-:W1:Y:S02]  /*10f0*/  @!P2 LDS R2, [UR7+0x8] ;  /* 0x00000807ff02a984 */ /* 0x01ae640008000800 */
[----:B-1----:R-:W-:-:S05]  /*1100*/  @!P2 LOP3.LUT R2, R2, 0x8000, RZ, 0xb8, !PT ;  /* 0x000080000202a812 */ /* 0x002fca00078eb8ff */
[----:B------:R4:W-:Y:S02]  /*1110*/  @!P2 STS [UR7+0x8], R2 ;  /* 0x00000802ff00a988 */ /* 0x0009e40008000807 */
.L_x_44:
[----:B------:R-:W-:Y:S05]  /*1120*/  BSYNC B3 ;  /* 0x0000000000037941 */ /* 0x000fea0003800000 */
.L_x_39:
[----:B------:R-:W-:Y:S05]  /*1130*/  WARPSYNC.ALL ;  /* 0x0000000000007948 */ /* 0x000fea0003800000 */
[----:B------:R-:W-:Y:S01]  /*1140*/  UIADD3 UR4, UR4, 0x100, URZ ;  /* 0x0000010004047890 */ /* 0x000fe2000fffe03f */
[----:B------:R-:W-:Y:S01]  /*1150*/  ISETP.GE.AND P1, PT, R15, 0x1, PT ;  /* 0x000000010f00780c */ /* 0x000fe20003f26270 */
[----:B------:R-:W-:Y:S01]  /*1160*/  IMAD.MOV.U32 R24, RZ, RZ, RZ ;  /* 0x000000ffff187224 */ /* 0x000fe200078e00ff */
[----:B------:R-:W-:Y:S01]  /*1170*/  SHF.R.U32.HI R7, RZ, 0x5, R0 ;  /* 0x00000005ff077819 */ /* 0x000fe20000011600 */
[----:B------:R-:W-:-:S04]  /*1180*/  UIADD3 UR24, UP0, UR4, UR24, URZ ;  /* 0x0000001804187290 */ /* 0x000fc8000ff1e03f */
[----:B------:R-:W-:Y:S01]  /*1190*/  ULEA.HI.X.SX32 UR25, UR4, UR25, 0x1, UP0 ;  /* 0x0000001904197291 */ /* 0x000fe200080f0e3f */
[----:B------:R-:W-:Y:S11]  /*11a0*/  @P0 BRA `(.L_x_45) ;  /* 0x0000000000280947 */ /* 0x000ff60003800000 */
[----:B-1-34-:R-:W1:Y:S01]  /*11b0*/  S2R R2, SR_LANEID ;  /* 0x0000000000027919 */ /* 0x01ae620000000000 */
[----:B------:R-:W-:Y:S05]  /*11c0*/  WARPSYNC.ALL ;  /* 0x0000000000007948 */ /* 0x000fea0003800000 */
[----:B-1----:R-:W-:-:S05]  /*11d0*/  IMAD.SHL.U32 R4, R2, 0x4, RZ ;  /* 0x0000000402047824 */ /* 0x002fca00078e00ff */
[----:B------:R-:W1:Y:S01]  /*11e0*/  LDS R5, [R4+UR7] ;  /* 0x0000000704057984 */ /* 0x000e620008000800 */
[----:B------:R-:W-:-:S05]  /*11f0*/  IADD3 R2, P3, R4, UR24, RZ ;  /* 0x0000001804027c10 */ /* 0x000fca000ff7e0ff */
[----:B------:R-:W-:-:S05]  /*1200*/  IMAD.X R3, RZ, RZ, UR25, P3 ;  /* 0x00000019ff037e24 */ /* 0x000fca00098e06ff */
[----:B-1----:R1:W3:Y:S01]  /*1210*/  ATOMG.E.EXCH.STRONG.GPU PT, RZ, [R2], R5 ;  /* 0x0000000502ff73a8 */ /* 0x0022e200041ee100 */
[----:B------:R-:W-:-:S04]  /*1220*/  DEPBAR {5,4,3,2,1,0} ;  /* 0x0000003f0000791a */ /* 0x000fc80000000000 */
[----:B------:R1:W-:Y:S01]  /*1230*/  UTMACCTL.IV [UR24] ;  /* 0x00000000180079b9 */ /* 0x0003e20008000000 */
[----:B------:R-:W-:Y:S01]  /*1240*/  NOP ;  /* 0x0000000000007918 */ /* 0x000fe20000000000 */
.L_x_45:
[----:B------:R-:W-:Y:S05]  /*1250*/  @P0 BRA `(.L_x_46) ;  /* 0x00000000000c0947 */ /* 0x000fea0003800000 */
[----:B------:R0:W-:Y:S01]  /*1260*/  UTMACMDFLUSH ;  /* 0x00000000000079b7 */ /* 0x0001e20000000000 */
[----:B------:R-:W-:Y:S05]  /*1270*/  @P0 BRA `(.L_x_46) ;  /* 0x0000000000040947 */ /* 0x000fea0003800000 */
[----:B------:R-:W-:-:S04]  /*1280*/  DEPBAR.LE SB0, 0x0 ;  /* 0x000080000000791a */ /* 0x000fc80000000000 */
.L_x_46:
[----:B------:R-:W-:Y:S05]  /*1290*/  WARPSYNC.ALL ;  /* 0x0000000000007948 */ /* 0x000fea0003800000 */
[----:B---3--:R-:W-:Y:S01]  /*12a0*/  BAR.SYNC.DEFER_BLOCKING 0x0 ;  /* 0x0000000000007b1d */ /* 0x008fe20000010000 */
[----:B------:R-:W-:Y:S01]  /*12b0*/  R2UR UR26, R7 ;  /* 0x00000000071a72ca */ /* 0x000fe200000e0000 */
[----:B------:R-:W-:Y:S01]  /*12c0*/  USHF.L.U32 UR27, UR32, 0x8, URZ ;  /* 0x00000008201b7899 */ /* 0x000fe2000800063f */
[----:B------:R-:W-:Y:S01]  /*12d0*/  IMAD.MOV.U32 R25, RZ, RZ, RZ ;  /* 0x000000ffff197224 */ /* 0x000fe200078e00ff */
[----:B------:R-:W-:Y:S02]  /*12e0*/  CS2R R26, SRZ ;  /* 0x00000000001a7805 */ /* 0x000fe4000001ff00 */
[----:B------:R-:W-:Y:S01]  /*12f0*/  CS2R R28, SRZ ;  /* 0x00000000001c7805 */ /* 0x000fe2000001ff00 */
[----:B------:R-:W-:Y:S01]  /*1300*/  VOTEU.ALL UP0, P2 ;  /* 0x00000000003f7886 */ /* 0x000fe20001000000 */
[----:B------:R-:W-:Y:S01]  /*1310*/  UMOV UR4, 0x1 ;  /* 0x0000000100047882 */ /* 0x000fe20000000000 */
[----:B------:R-:W-:Y:S01]  /*1320*/  VOTEU.ALL UP1, P2 ;  /* 0x00000000003f7886 */ /* 0x000fe20001020000 */
[----:B------:R-:W-:Y:S01]  /*1330*/  VOTEU.ALL UP2, P2 ;  /* 0x00000000003f7886 */ /* 0x000fe20001040000 */
[----:B------:R-:W-:Y:S01]  /*1340*/  VOTEU.ALL UP3, P2 ;  /* 0x00000000003f7886 */ /* 0x000fe20001060000 */
[----:B------:R-:W-:-:S04]  /*1350*/  @!UP0 UIADD3 UR8, -UR4, 0x100000, URZ ;  /* 0x0010000004088890 */ /* 0x000fc8000fffe13f */
[----:B------:R-:W-:Y:S02]  /*1360*/  @!UP0 USHF.L.U32 UR9, UR8, 0xb, URZ ;  /* 0x0000000b08098899 */ /* 0x000fe4000800063f */
[----:B------:R-:W-:Y:S01]  /*1370*/  @!UP0 USHF.L.U32 UR8, UR8, 0x1, URZ ;  /* 0x0000000108088899 */ /* 0x000fe2000800063f */
[----:B------:R-:W-:Y:S01]  /*1380*/  CS2R R30, SRZ ;  /* 0x00000000001e7805 */ /* 0x000fe2000001ff00 */
        /* <DEDUP_REMOVED lines=12> */
[----:B------:R-:W-:Y:S01]  /*1450*/  VOTEU.ALL UP0, P2 ;  /* 0x00000000003f7886 */ /* 0x000fe20001000000 */
[----:B------:R-:W-:Y:S02]  /*1460*/  CS2R R38, SRZ ;  /* 0x0000000000267805 */ /* 0x000fe4000001ff00 */
[----:B------:R-:W-:Y:S02]  /*1470*/  CS2R R40, SRZ ;  /* 0x0000000000287805 */ /* 0x000fe4000001ff00 */
[----:B------:R-:W-:Y:S02]  /*1480*/  CS2R R42, SRZ ;  /* 0x00000000002a7805 */ /* 0x000fe4000001ff00 */
[----:B------:R-:W-:Y:S01]  /*1490*/  CS2R R44, SRZ ;  /* 0x00000000002c7805 */ /* 0x000fe2000001ff00 */
[----:B------:R-:W3:Y:S02]  /*14a0*/  FENCE.VIEW.ASYNC.S ;  /* 0x00000000000073c6 */ /* 0x000ee40000000000 */
[----:B---3--:R-:W3:Y:S02]  /*14b0*/  @!UP0 SYNCS.EXCH.64 URZ, [UR7+0x60000], UR8 ;  /* 0x06000008073f85b2 */ /* 0x008ee40008000100 */
[----:B---3--:R-:W-:Y:S01]  /*14c0*/  BAR.SYNC.DEFER_BLOCKING 0x0 ;  /* 0x0000000000007b1d */ /* 0x008fe20000010000 */
[----:B------:R-:W-:-:S02]  /*14d0*/  CS2R R46, SRZ ;  /* 0x00000000002e7805 */ /* 0x000fc4000001ff00 */
[----:B------:R-:W-:Y:S02]  /*14e0*/  CS2R R48, SRZ ;  /* 0x0000000000307805 */ /* 0x000fe4000001ff00 */
[----:B------:R-:W-:Y:S02]  /*14f0*/  CS2R R50, SRZ ;  /* 0x0000000000327805 */ /* 0x000fe4000001ff00 */
[----:B------:R-:W-:Y:S02]  /*1500*/  CS2R R52, SRZ ;  /* 0x0000000000347805 */ /* 0x000fe4000001ff00 */
[----:B------:R-:W-:Y:S02]  /*1510*/  CS2R R54, SRZ ;  /* 0x0000000000367805 */ /* 0x000fe4000001ff00 */
[----:B------:R-:W-:Y:S02]  /*1520*/  CS2R R56, SRZ ;  /* 0x0000000000387805 */ /* 0x000fe4000001ff00 */
        /* <DEDUP_REMOVED lines=16> */
[----:B------:R-:W-:Y:S01]  /*1630*/  CS2R R90, SRZ ;  /* 0x00000000005a7805 */ /* 0x000fe2000001ff00 */
[----:B------:R3:W4:Y:S02]  /*1640*/  @!UP1 SYNCS.EXCH.64 URZ, [UR7+0x60008], UR10 ;  /* 0x0600080a073f95b2 */ /* 0x0007240008000100 */
[----:B----4-:R-:W-:Y:S01]  /*1650*/  BAR.SYNC.DEFER_BLOCKING 0x0 ;  /* 0x0000000000007b1d */ /* 0x010fe20000010000 */
        /* <DEDUP_REMOVED lines=9> */
[----:B------:R-:W-:Y:S01]  /*16f0*/  CS2R R110, SRZ ;  /* 0x00000000006e7805 */ /* 0x000fe2000001ff00 */
[----:B---3--:R-:W-:Y:S01]  /*1700*/  USHF.L.U32 UR11, UR33, 0x7, URZ ;  /* 0x00000007210b7899 */ /* 0x008fe2000800063f */
        /* <DEDUP_REMOVED lines=12> */
[----:B------:R3:W4:Y:S02]  /*17d0*/  @!UP2 SYNCS.EXCH.64 URZ, [UR7+0x60010], UR12 ;  /* 0x0600100c073fa5b2 */ /* 0x0007240008000100 */
[----:B----4-:R-:W-:Y:S01]  /*17e0*/  BAR.SYNC.DEFER_BLOCKING 0x0 ;  /* 0x0000000000007b1d */ /* 0x010fe20000010000 */
[----:B------:R-:W-:Y:S02]  /*17f0*/  CS2R R136, SRZ ;  /* 0x0000000000887805 */ /* 0x000fe4000001ff00 */
[----:B------:R-:W-:-:S02]  /*1800*/  CS2R R138, SRZ ;  /* 0x00000000008a7805 */ /* 0x000fc4000001ff00 */
[----:B------:R-:W-:Y:S02]  /*1810*/  CS2R R140, SRZ ;  /* 0x00000000008c7805 */ /* 0x000fe4000001ff00 */
[----:B------:R-:W-:Y:S02]  /*1820*/  CS2R R142, SRZ ;  /* 0x00000000008e7805 */ /* 0x000fe4000001ff00 */
[----:B------:R-:W-:Y:S02]  /*1830*/  CS2R R144, SRZ ;  /* 0x0000000000907805 */ /* 0x000fe4000001ff00 */
[----:B------:R-:W-:Y:S02]  /*1840*/  CS2R R146, SRZ ;  /* 0x0000000000927805 */ /* 0x000fe4000001ff00 */
[----:B------:R-:W-:Y:S02]  /*1850*/  CS2R R148, SRZ ;  /* 0x0000000000947805 */ /* 0x000fe4000001ff00 */
[----:B------:R-:W-:Y:S01]  /*1860*/  CS2R R150, SRZ ;  /* 0x0000000000967805 */ /* 0x000fe2000001ff00 */
[----:B------:R3:W4:Y:S01]  /*1870*/  @!UP3 SYNCS.EXCH.64 URZ, [UR7+0x60018], UR4 ;  /* 0x06001804073fb5b2 */ /* 0x0007220008000100 */
[----:B------:R-:W-:Y:S05]  /*1880*/  @!P1 BRA `(.L_x_47) ;  /* 0x0000000800709947 */ /* 0x000fea0003800000 */
        /* <DEDUP_REMOVED lines=64> */
[----:B---3--:R-:W-:Y:S01]  /*1c90*/  UMOV UR4, URZ ;  /* 0x0000003f00047c82 */ /* 0x008fe20008000000 */
[----:B------:R-:W-:-:S05]  /*1ca0*/  UMOV UR15, URZ ;  /* 0x0000003f000f7c82 */ /* 0x000fca0008000000 */
.L_x_49:
[----:B----4-:R-:W-:Y:S01]  /*1cb0*/  BAR.SYNC.DEFER_BLOCKING 0x0 ;  /* 0x0000000000007b1d */ /* 0x010fe20000010000 */
[----:B------:R-:W-:Y:S01]  /*1cc0*/  ULEA UR29, UR4, UR7, 0x3 ;  /* 0x00000007041d7291 */ /* 0x000fe2000f8e183f */
[----:B-1----:R-:W-:Y:S01]  /*1cd0*/  @!P2 IMAD.MOV.U32 R2, RZ, RZ, 0x18000 ;  /* 0x00018000ff02a424 */ /* 0x002fe200078e00ff */
[----:B------:R-:W-:Y:S01]  /*1ce0*/  ELECT P0, URZ, PT ;  /* 0x00000000003f782f */ /* 0x000fe20003800000 */
[----:B------:R-:W-:-:S03]  /*1cf0*/  ULEA UR5, UR4, UR7, 0xf ;  /* 0x0000000704057291 */ /* 0x000fc6000f8e783f */
[----:B------:R-:W-:Y:S01]  /*1d00*/  ISETP.LT.U32.AND P0, PT, R6, 0x40, P0 ;  /* 0x000000400600780c */ /* 0x000fe20000701070 */
[----:B------:R-:W-:Y:S02]  /*1d10*/  ULOP3.LUT UR8, UR26, 0x1, URZ, 0xc0, !UPT ;  /* 0x000000011a087892 */ /* 0x000fe4000f8ec03f */
[----:B------:R-:W-:Y:S02]  /*1d20*/  UIADD3 UR6, UR5, 0x40000, URZ ;  /* 0x0004000005067890 */ /* 0x000fe4000fffe03f */
[----:B------:R-:W-:Y:S02]  /*1d30*/  ULEA UR10, UR8, UR15, 0x6 ;  /* 0x0000000f080a7291 */ /* 0x000fe4000f8e303f */
[----:B------:R-:W-:Y:S01]  /*1d40*/  ULEA UR8, UR8, UR6, 0xe ;  /* 0x0000000608087291 */ /* 0x000fe2000f8e703f */
[----:B------:R-:W-:Y:S01]  /*1d50*/  ELECT P1, URZ, PT ;  /* 0x00000000003f782f */ /* 0x000fe20003820000 */
[----:B------:R-:W-:-:S04]  /*1d60*/  ULEA UR28, UR4, UR7, 0x10 ;  /* 0x00000007041c7291 */ /* 0x000fc8000f8e803f */
[----:B------:R-:W-:Y:S01]  /*1d70*/  VOTEU.ANY UP0, P0 ;  /* 0x00000000003f7886 */ /* 0x000fe20000000100 */
[----:B------:R-:W-:Y:S01]  /*1d80*/  VOTEU.ANY UP2, P0 ;  /* 0x00000000003f7886 */ /* 0x000fe20000040100 */
[----:B------:R-:W-:Y:S01]  /*1d90*/  ISETP.LT.U32.AND P1, PT, R6, 0x80, P1 ;  /* 0x000000800600780c */ /* 0x000fe20000f21070 */
[----:B------:R-:W-:Y:S01]  /*1da0*/  ULOP3.LUT UR14, UR26, 0x3, URZ, 0xc0, !UPT ;  /* 0x000000031a0e7892 */ /* 0x000fe2000f8ec03f */
[----:B------:R1:W-:Y:S01]  /*1db0*/  @!P2 SYNCS.ARRIVE.TRANS64 RZ, [UR29+0x60000], R2 ;  /* 0x06000002ffffa9a7 */ /* 0x0003e2000800001d */
[----:B------:R-:W-:Y:S01]  /*1dc0*/  @UP0 UIADD3 UR9, UR29, 0x60000, URZ ;  /* 0x000600001d090890 */ /* 0x000fe2000fffe03f */
[----:B------:R-:W-:Y:S01]  /*1dd0*/  @UP0 UMOV UR16, UR20 ;  /* 0x0000001400100c82 */ /* 0x000fe20008000000 */
[----:B------:R-:W-:Y:S01]  /*1de0*/  @UP0 UMOV UR17, UR21 ;  /* 0x0000001500110c82 */ /* 0x000fe20008000000 */
[----:B------:R-:W-:Y:S01]  /*1df0*/  BAR.SYNC.DEFER_BLOCKING 0x0 ;  /* 0x0000000000007b1d */ /* 0x000fe20000010000 */
[----:B------:R-:W-:Y:S02]  /*1e00*/  ULEA UR12, UR14, UR28, 0xe ;  /* 0x0000001c0e0c7291 */ /* 0x000fe4000f8e703f */
[----:B------:R-:W-:Y:S01]  /*1e10*/  ULEA UR14, UR14, UR27, 0x6 ;  /* 0x0000001b0e0e7291 */ /* 0x000fe2000f8e303f */
[----:B-1----:R-:W-:Y:S01]  /*1e20*/  SHF.L.U32 R2, R13, 0x1f, RZ ;  /* 0x0000001f0d027819 */ /* 0x002fe200000006ff */
[----:B------:R-:W-:-:S02]  /*1e30*/  USHF.L.U32 UR5, UR26, 0x7, URZ ;  /* 0x000000071a057899 */ /* 0x000fc4000800063f */
[----:B------:R-:W-:Y:S01]  /*1e40*/  VOTEU.ANY UP1, P1 ;  /* 0x00000000003f7886 */ /* 0x000fe20000820100 */
[----:B------:R-:W-:Y:S01]  /*1e50*/  VOTEU.ANY UP3, P1 ;  /* 0x00000000003f7886 */ /* 0x000fe20000860100 */
[----:B------:R-:W-:Y:S02]  /*1e60*/  ULOP3.LUT UR5, UR5, 0x200, URZ, 0xc0, !UPT ;  /* 0x0000020005057892 */ /* 0x000fe4000f8ec03f */
[----:B------:R-:W-:Y:S02]  /*1e70*/  USHF.R.U32.HI UR28, URZ, 0x4, UR28 ;  /* 0x000000043f1c7899 */ /* 0x000fe4000801161c */
[----:B------:R-:W-:Y:S01]  /*1e80*/  @UP1 UIADD3 UR13, UR29, 0x60000, URZ ;  /* 0x000600001d0d1890 */ /* 0x000fe2000fffe03f */
[----:B------:R-:W-:Y:S01]  /*1e90*/  @UP1 UMOV UR18, UR22 ;  /* 0x0000001600121c82 */ /* 0x000fe20008000000 */
[----:B------:R-:W-:Y:S01]  /*1ea0*/  @UP1 UMOV UR19, UR23 ;  /* 0x0000001700131c82 */ /* 0x000fe20008000000 */
[----:B------:R-:W-:Y:S02]  /*1eb0*/  ULEA.HI UR5, UR6, UR5, URZ, 0x1c ;  /* 0x0000000506057291 */ /* 0x000fe4000f8fe03f */
[----:B------:R-:W-:Y:S01]  /*1ec0*/  USGXT.U32 UR6, UR28, 0xe ;  /* 0x0000000e1c06789a */ /* 0x000fe20008000000 */
[----:B------:R1:W-:Y:S01]  /*1ed0*/  @UP2 UTMALDG.2D [UR8], [UR16] ;  /* 0x00000008100025b4 */ /* 0x0003e20008008000 */
[----:B------:R3:W-:Y:S06]  /*1ee0*/  MEMBAR.ALL.CTA ;  /* 0x0000000000007992 */ /* 0x0007ec0000008000 */
[----:B---3--:R-:W3:Y:S01]  /*1ef0*/  FENCE.VIEW.ASYNC.S ;  /* 0x00000000000073c6 */ /* 0x008ee20000000000 */
[----:B-1----:R-:W-:-:S02]  /*1f00*/  ULOP3.LUT UR16, UR5, 0x3fff, URZ, 0xc0, !UPT ;  /* 0x00003fff05107892 */ /* 0x002fc4000f8ec03f */
[----:B------:R-:W-:Y:S01]  /*1f10*/  ULOP3.LUT UR5, UR6, 0x4000000, URZ, 0xfc, !UPT ;  /* 0x0400000006057892 */ /* 0x000fe2000f8efc3f */
[----:B------:R-:W-:Y:S01]  /*1f20*/  UMOV UR17, 0x40000040 ;  /* 0x4000004000117882 */ /* 0x000fe20000000000 */
[----:B---3--:R-:W-:Y:S06]  /*1f30*/  BAR.SYNC.DEFER_BLOCKING 0x0 ;  /* 0x0000000000007b1d */ /* 0x008fec0000010000 */
[----:B------:R1:W-:Y:S02]  /*1f40*/  @UP3 UTMALDG.2D [UR12], [UR18] ;  /* 0x0000000c120035b4 */ /* 0x0003e40008008000 */
[----:B------:R-:W-:Y:S06]  /*1f50*/  BAR.SYNC.DEFER_BLOCKING 0x0 ;  /* 0x0000000000007b1d */ /* 0x000fec0000010000 */
[----:B-1----:R-:W-:Y:S01]  /*1f60*/  UMOV UR18, UR5 ;  /* 0x0000000500127c82 */ /* 0x002fe20008000000 */
[----:B------:R-:W-:Y:S01]  /*1f70*/  UMOV UR19, 0x40000040 ;  /* 0x4000004000137882 */ /* 0x000fe20000000000 */
[----:B------:R-:W1:Y:S02]  /*1f80*/  SYNCS.PHASECHK.TRANS64.TRYWAIT P0, [UR29+0x60000], R2 ;  /* 0x06000002ff0075a7 */ /* 0x000e64000800015d */
[----:B-1----:R-:W-:Y:S05]  /*1f90*/  @!P0 BRA `(.L_x_48) ;  /* 0x0000000800908947 */ /* 0x002fea0003800000 */
.L_x_50:
[----:B------:R-:W-:Y:S02]  /*1fa0*/  WARPGROUP.DEPBAR.LE gsb0, 0x0 ;  /* 0x00008000000079c5 */ /* 0x000fe40000010000 */
[----:B------:R-:W-:Y:S01]  /*1fb0*/  WARPGROUP.ARRIVE ;  /* 0x00000000000079c5 */ /* 0x000fe20000000000 */
[----:B------:R-:W-:Y:S01]  /*1fc0*/  UMOV UR5, URZ ;  /* 0x0000003f00057c82 */ /* 0x000fe20008000000 */
[----:B------:R-:W1:Y:S01]  /*1fd0*/  LDC R2, c[0x0][0x230] ;  /* 0x00008c00ff027b82 */ /* 0x000e620000000800 */
[----:B------:R-:W-:Y:S02]  /*1fe0*/  UIADD3 UR15, UR15, 0x80, URZ ;  /* 0x000000800f0f7890 */ /* 0x000fe4000fffe03f */
[----:B------:R-:W-:Y:S01]  /*1ff0*/  UIADD3 UR4, UR4, 0x1, URZ ;  /* 0x0000000104047890 */ /* 0x000fe2000fffe03f */
[----:B------:R-:W-:Y:S01]  /*2000*/  HGMMA.64x256x16.F32 R24, gdesc[UR16].tnspB, R24 ;  /* 0x43e00000101879f0 */ /* 0x000fe20008700818 */
[----:B------:R-:W-:Y:S02]  /*2010*/  UIADD3 UR18, UP1, UR6, 0x4000080, URZ ;  /* 0x0400008006127890 */ /* 0x000fe4000ff3e03f */
[----:B------:R-:W-:Y:S01]  /*2020*/  UIADD3 UR16, UP0, UR16, 0x2, URZ ;  /* 0x0000000210107890 */ /* 0x000fe2000ff1e03f */
[----:B------:R-:W-:-:S02]  /*2030*/  UMOV UR6, URZ ;  /* 0x0000003f00067c82 */ /* 0x000fc40008000000 */
[----:B------:R-:W-:Y:S02]  /*2040*/  UIADD3.X UR19, UR6, 0x40000040, URZ, UP1, !UPT ;  /* 0x4000004006137890 */ /* 0x000fe40008ffe43f */
[----:B------:R-:W-:Y:S02]  /*2050*/  UIADD3.X UR17, UR5, 0x40000040, URZ, UP0, !UPT ;  /* 0x4000004005117890 */ /* 0x000fe400087fe43f */
[----:B------:R-:W-:Y:S02]  /*2060*/  UIADD3.64 UR30, UR18, 0x80, URZ ;  /* 0x00000080121e7897 */ /* 0x000fe4000fffe03f */
[----:B------:R-:W-:Y:S02]  /*2070*/  UIADD3.64 UR28, UR16, 0x2, URZ ;  /* 0x00000002101c7897 */ /* 0x000fe4000fffe03f */
[----:B------:R-:W-:-:S04]  /*2080*/  UISETP.NE.U32.AND UP0, UPT, UR4, 0x4, UPT ;  /* 0x000000040400788c */ /* 0x000fc8000bf05070 */
[----:B------:R-:W-:Y:S01]  /*2090*/  USEL UR5, URZ, 0x1, UP0 ;  /* 0x000000013f057887 */ /* 0x000fe20008000000 */
[----:B-1----:R-:W-:Y:S01]  /*20a0*/  ISETP.LE.AND P0, PT, R2, UR15, PT ;  /* 0x0000000f02007c0c */ /* 0x002fe2000bf03270 */
[----:B------:R-:W-:-:S04]  /*20b0*/  USEL UR4, UR4, URZ, UP0 ;  /* 0x0000003f04047287 */ /* 0x000fc80008000000 */
[----:B------:R-:W-:-:S04]  /*20c0*/  LOP3.LUT R13, R13, UR5, RZ, 0x3c, !PT ;  /* 0x000000050d0d7c12 */ /* 0x000fc8000f8e3cff */
[----:B------:R-:W-:-:S15]  /*20d0*/  HGMMA.64x256x16.F32 R24, gdesc[UR16].tnspB, R24 ;  /* 0x43e00000101879f0 */ /* 0x000fde0008700818 */
[----:B------:R-:W-:-:S13]  /*20e0*/  NOP ;  /* 0x0000000000007918 */ /* 0x000fda0000000000 */
[----:B------:R-:W-:Y:S01]  /*20f0*/  HGMMA.64x256x16.F32 R24, gdesc[UR28].tnspB, R24 ;  /* 0x43e000001c1879f0 */ /* 0x000fe20008700818 */
[----:B------:R-:W-:Y:S02]  /*2100*/  UIADD3.64 UR30, UR18, 0x100, URZ ;  /* 0x00000100121e7897 */ /* 0x000fe4000fffe03f */
[----:B------:R-:W-:-:S15]  /*2110*/  UIADD3.64 UR28, UR16, 0x4, URZ ;  /* 0x00000004101c7897 */ /* 0x000fde000fffe03f */
[----:B------:R-:W-:-:S10]  /*2120*/  NOP ;  /* 0x0000000000007918 */ /* 0x000fd40000000000 */
        /* <DEDUP_REMOVED lines=10> */
[----:B------:R-:W-:Y:S02]  /*21d0*/  UIADD3.64 UR28, UR16, 0x402, URZ ;  /* 0x00000402101c7897 */ /* 0x000fe4000fffe03f */
[----:B------:R-:W-:Y:S02]  /*21e0*/  UIADD3.64 UR18, UR18, 0x300, URZ ;  /* 0x0000030012127897 */ /* 0x000fe4000fffe03f */
[----:B------:R-:W-:-:S15]  /*21f0*/  UIADD3.64 UR16, UR16, 0x404, URZ ;  /* 0x0000040410107897 */ /* 0x000fde000fffe03f */
[----:B------:R-:W-:-:S06]  /*2200*/  NOP ;  /* 0x0000000000007918 */ /* 0x000fcc0000000000 */
[----:B------:R-:W-:-:S15]  /*2210*/  HGMMA.64x256x16.F32 R24, gdesc[UR28].tnspB, R24 ;  /* 0x43e000001c1879f0 */ /* 0x000fde0008700818 */
[----:B------:R-:W-:-:S13]  /*2220*/  NOP ;  /* 0x0000000000007918 */ /* 0x000fda0000000000 */
[----:B------:R-:W-:Y:S01]  /*2230*/  HGMMA.64x256x16.F32 R24, gdesc[UR16].tnspB, R24, gsb0 ;  /* 0x43e00000101879f0 */ /* 0x000fe20008000818 */
[----:B------:R-:W-:Y:S05]  /*2240*/  @!P0 BRA `(.L_x_49) ;  /* 0xfffffff800988947 */ /* 0x000fea000383ffff */
.L_x_47:
[----:B------:R-:W-:Y:S02]  /*2250*/  WARPGROUP.DEPBAR.LE gsb0, 0x0 ;  /* 0x00008000000079c5 */ /* 0x000fe40000010000 */
[----:B----4-:R-:W-:Y:S01]  /*2260*/  BAR.SYNC.DEFER_BLOCKING 0x0 ;  /* 0x0000000000007b1d */ /* 0x010fe20000010000 */
[C---:B-1----:R-:W-:Y:S01]  /*2270*/  IMAD.SHL.U32 R2, R0.reuse, 0x80, RZ ;  /* 0x0000008000027824 */ /* 0x042fe200078e00ff */
[----:B------:R-:W-:Y:S01]  /*2280*/  F2FP.F16.F32.PACK_AB R24, R25, R24 ;  /* 0x000000181918723e */ /* 0x000fe200000000ff */
[----:B------:R-:W-:Y:S01]  /*2290*/  IMAD.SHL.U32 R3, R0, 0x10, RZ ;  /* 0x0000001000037824 */ /* 0x000fe200078e00ff */
[----:B------:R-:W-:Y:S02]  /*22a0*/  F2FP.F16.F32.PACK_AB R25, R27, R26 ;  /* 0x0000001a1b19723e */ /* 0x000fe400000000ff */
[----:B------:R-:W-:Y:S02]  /*22b0*/  ELECT P0, URZ, PT ;  /* 0x00000000003f782f */ /* 0x000fe40003800000 */
[----:B------:R-:W-:Y:S01]  /*22c0*/  LOP3.LUT R2, R2, 0x780, RZ, 0xc0, !PT ;  /* 0x0000078002027812 */ /* 0x000fe200078ec0ff */
[----:B------:R-:W-:Y:S01]  /*22d0*/  ULOP3.LUT UR26, UR26, 0x3, URZ, 0xc0, !UPT ;  /* 0x000000031a1a7892 */ /* 0x000fe2000f8ec03f */
[----:B------:R-:W-:Y:S01]  /*22e0*/  F2FP.F16.F32.PACK_AB R56, R57, R56 ;  /* 0x000000383938723e */ /* 0x000fe200000000ff */
[----:B------:R-:W-:Y:S01]  /*22f0*/  UMOV UR10, UR11 ;  /* 0x0000000b000a7c82 */ /* 0x000fe20008000000 */
[----:B------:R-:W-:Y:S01]  /*2300*/  LOP3.LUT R3, R2, 0x70, R3, 0xf8, !PT ;  /* 0x0000007002037812 */ /* 0x000fe200078ef803 */
[----:B------:R-:W-:Y:S01]  /*2310*/  ULEA UR8, UR26, UR7, 0xe ;  /* 0x000000071a087291 */ /* 0x000fe2000f8e703f */
[----:B------:R-:W-:Y:S01]  /*2320*/  F2FP.F16.F32.PACK_AB R26, R29, R28 ;  /* 0x0000001c1d1a723e */ /* 0x000fe200000000ff */
[----:B------:R-:W-:Y:S01]  /*2330*/  ULEA UR9, UR26, UR27, 0x6 ;  /* 0x0000001b1a097291 */ /* 0x000fe2000f8e303f */
[----:B------:R-:W-:Y:S01]  /*2340*/  LOP3.LUT R3, R3, 0x10, R0, 0x78, !PT ;  /* 0x0000001003037812 */ /* 0x000fe200078e7800 */
[----:B------:R-:W-:Y:S01]  /*2350*/  IMAD.SHL.U32 R0, R0, 0x40, RZ ;  /* 0x0000004000007824 */ /* 0x000fe200078e00ff */
[----:B------:R-:W-:-:S02]  /*2360*/  F2FP.F16.F32.PACK_AB R27, R31, R30 ;  /* 0x0000001e1f1b723e */ /* 0x000fc400000000ff */
[----:B------:R-:W-:Y:S02]  /*2370*/  F2FP.F16.F32.PACK_AB R57, R59, R58 ;  /* 0x0000003a3b39723e */ /* 0x000fe400000000ff */
[----:B------:R-:W-:Y:S02]  /*2380*/  LOP3.LUT R0, R3, 0x3800, R0, 0xf8, !PT ;  /* 0x0000380003007812 */ /* 0x000fe400078ef800 */
[----:B------:R-:W-:Y:S01]  /*2390*/  F2FP.F16.F32.PACK_AB R88, R89, R88 ;  /* 0x000000585958723e */ /* 0x000fe200000000ff */
[----:B------:R-:W1:Y:S02]  /*23a0*/  @!P2 SYNCS.CCTL.IV [UR7+0x60000] ;  /* 0x06000000ff00a9b1 */ /* 0x000e640008000007 */
[----:B-1----:R-:W-:Y:S01]  /*23b0*/  BAR.SYNC.DEFER_BLOCKING 0x0 ;  /* 0x0000000000007b1d */ /* 0x002fe20000010000 */
[C---:B------:R-:W-:Y:S01]  /*23c0*/  LOP3.LUT R3, R0.reuse, 0x20, RZ, 0x3c, !PT ;  /* 0x0000002000037812 */ /* 0x040fe200078e3cff */
[----:B------:R-:W-:Y:S01]  /*23d0*/  VIADD R2, R0, UR7 ;  /* 0x0000000700027c36 */ /* 0x000fe20008000000 */
[----:B------:R-:W-:-:S02]  /*23e0*/  F2FP.F16.F32.PACK_AB R58, R61, R60 ;  /* 0x0000003c3d3a723e */ /* 0x000fc400000000ff */
[----:B------:R-:W-:Y:S01]  /*23f0*/  F2FP.F16.F32.PACK_AB R59, R63, R62 ;  /* 0x0000003e3f3b723e */ /* 0x000fe200000000ff */
[----:B------:R-:W-:Y:S01]  /*2400*/  VIADD R3, R3, UR7 ;  /* 0x0000000703037c36 */ /* 0x000fe20008000000 */
[----:B------:R-:W-:Y:S02]  /*2410*/  F2FP.F16.F32.PACK_AB R89, R91, R90 ;  /* 0x0000005a5b59723e */ /* 0x000fe400000000ff */
[----:B------:R-:W-:Y:S02]  /*2420*/  F2FP.F16.F32.PACK_AB R120, R121, R120 ;  /* 0x000000787978723e */ /* 0x000fe400000000ff */
[----:B------:R-:W-:Y:S02]  /*2430*/  F2FP.F16.F32.PACK_AB R32, R33, R32 ;  /* 0x000000202120723e */ /* 0x000fe400000000ff */
[----:B------:R-:W-:Y:S02]  /*2440*/  F2FP.F16.F32.PACK_AB R90, R93, R92 ;  /* 0x0000005c5d5a723e */ /* 0x000fe400000000ff */
[----:B------:R-:W-:-:S02]  /*2450*/  F2FP.F16.F32.PACK_AB R91, R95, R94 ;  /* 0x0000005e5f5b723e */ /* 0x000fc400000000ff */
[----:B------:R-:W-:Y:S02]  /*2460*/  F2FP.F16.F32.PACK_AB R121, R123, R122 ;  /* 0x0000007a7b79723e */ /* 0x000fe400000000ff */
[----:B------:R-:W-:Y:S02]  /*2470*/  F2FP.F16.F32.PACK_AB R33, R35, R34 ;  /* 0x000000222321723e */ /* 0x000fe400000000ff */
[----:B------:R-:W-:Y:S02]  /*2480*/  F2FP.F16.F32.PACK_AB R64, R65, R64 ;  /* 0x000000404140723e */ /* 0x000fe400000000ff */
[----:B------:R-:W-:Y:S01]  /*2490*/  F2FP.F16.F32.PACK_AB R122, R125, R124 ;  /* 0x0000007c7d7a723e */ /* 0x000fe200000000ff */
[----:B------:R-:W1:Y:S02]  /*24a0*/  @!P2 SYNCS.CCTL.IV [UR7+0x60008] ;  /* 0x06000800ff00a9b1 */ /* 0x000e640008000007 */
[----:B-1----:R-:W-:Y:S01]  /*24b0*/  BAR.SYNC.DEFER_BLOCKING 0x0 ;  /* 0x0000000000007b1d */ /* 0x002fe20000010000 */
[----:B------:R-:W-:-:S02]  /*24c0*/  F2FP.F16.F32.PACK_AB R123, R127, R126 ;  /* 0x0000007e7f7b723e */ /* 0x000fc400000000ff */
[----:B------:R-:W-:Y:S02]  /*24d0*/  LOP3.LUT R4, R0, 0x40, RZ, 0x3c, !PT ;  /* 0x0000004000047812 */ /* 0x000fe400078e3cff */
[----:B------:R-:W-:Y:S02]  /*24e0*/  F2FP.F16.F32.PACK_AB R34, R37, R36 ;  /* 0x000000242522723e */ /* 0x000fe400000000ff */
[----:B------:R-:W-:Y:S01]  /*24f0*/  F2FP.F16.F32.PACK_AB R35, R39, R38 ;  /* 0x000000262723723e */ /* 0x000fe200000000ff */
[----:B------:R-:W-:Y:S01]  /*2500*/  VIADD R4, R4, UR7 ;  /* 0x0000000704047c36 */ /* 0x000fe20008000000 */
[----:B------:R-:W-:Y:S02]  /*2510*/  F2FP.F16.F32.PACK_AB R65, R67, R66 ;  /* 0x000000424341723e */ /* 0x000fe400000000ff */
[----:B------:R-:W-:Y:S02]  /*2520*/  F2FP.F16.F32.PACK_AB R96, R97, R96 ;  /* 0x000000606160723e */ /* 0x000fe400000000ff */
[----:B------:R-:W-:-:S02]  /*2530*/  F2FP.F16.F32.PACK_AB R66, R69, R68 ;  /* 0x000000444542723e */ /* 0x000fc400000000ff */
[----:B------:R-:W-:Y:S02]  /*2540*/  F2FP.F16.F32.PACK_AB R67, R71, R70 ;  /* 0x000000464743723e */ /* 0x000fe400000000ff */
[----:B------:R-:W-:Y:S02]  /*2550*/  F2FP.F16.F32.PACK_AB R97, R99, R98 ;  /* 0x000000626361723e */ /* 0x000fe400000000ff */
[----:B------:R-:W-:Y:S02]  /*2560*/  F2FP.F16.F32.PACK_AB R128, R129, R128 ;  /* 0x000000808180723e */ /* 0x000fe400000000ff */
[----:B------:R-:W-:Y:S02]  /*2570*/  F2FP.F16.F32.PACK_AB R40, R41, R40 ;  /* 0x000000282928723e */ /* 0x000fe400000000ff */
[----:B------:R-:W-:Y:S01]  /*2580*/  F2FP.F16.F32.PACK_AB R98, R101, R100 ;  /* 0x000000646562723e */ /* 0x000fe200000000ff */
[----:B------:R-:W1:Y:S02]  /*2590*/  @!P2 SYNCS.CCTL.IV [UR7+0x60010] ;  /* 0x06001000ff00a9b1 */ /* 0x000e640008000007 */
[----:B-1----:R-:W-:Y:S01]  /*25a0*/  BAR.SYNC.DEFER_BLOCKING 0x0 ;  /* 0x0000000000007b1d */ /* 0x002fe20000010000 */
[----:B------:R-:W-:-:S02]  /*25b0*/  F2FP.F16.F32.PACK_AB R99, R103, R102 ;  /* 0x000000666763723e */ /* 0x000fc400000000ff */
[----:B------:R-:W-:Y:S02]  /*25c0*/  F2FP.F16.F32.PACK_AB R129, R131, R130 ;  /* 0x000000828381723e */ /* 0x000fe400000000ff */
[----:B------:R-:W-:Y:S02]  /*25d0*/  F2FP.F16.F32.PACK_AB R41, R43, R42 ;  /* 0x0000002a2b29723e */ /* 0x000fe400000000ff */
[----:B------:R-:W-:Y:S02]  /*25e0*/  F2FP.F16.F32.PACK_AB R72, R73, R72 ;  /* 0x000000484948723e */ /* 0x000fe400000000ff */
[----:B------:R-:W-:Y:S02]  /*25f0*/  F2FP.F16.F32.PACK_AB R130, R133, R132 ;  /* 0x000000848582723e */ /* 0x000fe400000000ff */
[----:B------:R-:W-:Y:S02]  /*2600*/  F2FP.F16.F32.PACK_AB R131, R135, R134 ;  /* 0x000000868783723e */ /* 0x000fe400000000ff */
[----:B------:R-:W-:-:S02]  /*2610*/  LOP3.LUT R0, R0, 0x60, RZ, 0x3c, !PT ;  /* 0x0000006000007812 */ /* 0x000fc400078e3cff */
[----:B------:R-:W-:Y:S02]  /*2620*/  F2FP.F16.F32.PACK_AB R42, R45, R44 ;  /* 0x0000002c2d2a723e */ /* 0x000fe400000000ff */
[----:B------:R-:W-:Y:S01]  /*2630*/  F2FP.F16.F32.PACK_AB R43, R47, R46 ;  /* 0x0000002e2f2b723e */ /* 0x000fe200000000ff */
[----:B------:R-:W-:Y:S01]  /*2640*/  VIADD R0, R0, UR7 ;  /* 0x0000000700007c36 */ /* 0x000fe20008000000 */
[----:B------:R-:W-:Y:S02]  /*2650*/  F2FP.F16.F32.PACK_AB R73, R75, R74 ;  /* 0x0000004a4b49723e */ /* 0x000fe400000000ff */
[----:B------:R-:W-:Y:S02]  /*2660*/  F2FP.F16.F32.PACK_AB R104, R105, R104 ;  /* 0x000000686968723e */ /* 0x000fe400000000ff */
[----:B------:R-:W-:Y:S01]  /*2670*/  F2FP.F16.F32.PACK_AB R74, R77, R76 ;  /* 0x0000004c4d4a723e */ /* 0x000fe200000000ff */
[----:B------:R-:W1:Y:S02]  /*2680*/  @!P2 SYNCS.CCTL.IV [UR7+0x60018] ;  /* 0x06001800ff00a9b1 */ /* 0x000e640008000007 */
[----:B-1----:R-:W-:Y:S01]  /*2690*/  STSM.16.M88.4 [R2], R24 ;  /* 0x0000001802007844 */ /* 0x002fe20000000200 */
[----:B------:R-:W-:-:S02]  /*26a0*/  F2FP.F16.F32.PACK_AB R75, R79, R78 ;  /* 0x0000004e4f4b723e */ /* 0x000fc400000000ff */
[----:B------:R-:W-:Y:S01]  /*26b0*/  F2FP.F16.F32.PACK_AB R105, R107, R106 ;  /* 0x0000006a6b69723e */ /* 0x000fe200000000ff */
[----:B------:R-:W-:Y:S01]  /*26c0*/  STSM.16.M88.4 [R2+0x4000], R56 ;  /* 0x0040003802007844 */ /* 0x000fe20000000200 */
[----:B------:R-:W-:Y:S02]  /*26d0*/  F2FP.F16.F32.PACK_AB R136, R137, R136 ;  /* 0x000000888988723e */ /* 0x000fe400000000ff */
[----:B------:R-:W-:Y:S01]  /*26e0*/  F2FP.F16.F32.PACK_AB R48, R49, R48 ;  /* 0x000000303130723e */ /* 0x000fe200000000ff */
[----:B------:R-:W-:Y:S01]  /*26f0*/  STSM.16.M88.4 [R2+0x8000], R88 ;  /* 0x0080005802007844 */ /* 0x000fe20000000200 */
[----:B------:R-:W-:Y:S02]  /*2700*/  F2FP.F16.F32.PACK_AB R106, R109, R108 ;  /* 0x0000006c6d6a723e */ /* 0x000fe400000000ff */
[----:B------:R-:W-:Y:S01]  /*2710*/  F2FP.F16.F32.PACK_AB R107, R111, R110 ;  /* 0x0000006e6f6b723e */ /* 0x000fe200000000ff */
[----:B------:R-:W-:Y:S01]  /*2720*/  STSM.16.M88.4 [R2+0xc000], R120 ;  /* 0x00c0007802007844 */ /* 0x000fe20000000200 */
[----:B------:R-:W-:-:S02]  /*2730*/  F2FP.F16.F32.PACK_AB R137, R139, R138 ;  /* 0x0000008a8b89723e */ /* 0x000fc400000000ff */
[----:B------:R-:W-:Y:S01]  /*2740*/  F2FP.F16.F32.PACK_AB R49, R51, R50 ;  /* 0x000000323331723e */ /* 0x000fe200000000ff */
[----:B------:R-:W-:Y:S01]  /*2750*/  STSM.16.M88.4 [R3], R32 ;  /* 0x0000002003007844 */ /* 0x000fe20000000200 */
        /* <DEDUP_REMOVED lines=8> */
[----:B------:R-:W-:Y:S01]  /*27e0*/  STSM.16.M88.4 [R3+0xc000], R128 ;  /* 0x00c0008003007844 */ /* 0x000fe20000000200 */
[----:B------:R-:W-:Y:S02]  /*27f0*/  F2FP.F16.F32.PACK_AB R112, R113, R112 ;  /* 0x000000707170723e */ /* 0x000fe400000000ff */
[----:B------:R-:W-:Y:S01]  /*2800*/  F2FP.F16.F32.PACK_AB R82, R85, R84 ;  /* 0x000000545552723e */ /* 0x000fe200000000ff */
[----:B------:R-:W-:Y:S01]  /*2810*/  STSM.16.M88.4 [R4], R40 ;  /* 0x0000002804007844 */ /* 0x000fe20000000200 */
        /* <DEDUP_REMOVED lines=11> */
[----:B------:R-:W-:Y:S01]  /*28d0*/  STSM.16.M88.4 [R0], R48 ;  /* 0x0000003000007844 */ /* 0x000fe20000000200 */
[----:B------:R-:W-:-:S03]  /*28e0*/  ISETP.LT.U32.AND P0, PT, R6, 0x80, P0 ;  /* 0x000000800600780c */ /* 0x000fc60000701070 */
[----:B------:R-:W-:Y:S04]  /*28f0*/  STSM.16.M88.4 [R0+0x4000], R80 ;  /* 0x0040005000007844 */ /* 0x000fe80000000200 */
[----:B------:R-:W-:Y:S04]  /*2900*/  STSM.16.M88.4 [R0+0x8000], R112 ;  /* 0x0080007000007844 */ /* 0x000fe80000000200 */
[----:B------:R-:W-:Y:S02]  /*2910*/  STSM.16.M88.4 [R0+0xc000], R144 ;  /* 0x00c0009000007844 */ /* 0x000fe40000000200 */
[----:B------:R-:W-:Y:S01]  /*2920*/  VOTEU.ANY UP0, P0 ;  /* 0x00000000003f7886 */ /* 0x000fe20000000100 */
[----:B------:R-:W-:Y:S01]  /*2930*/  VOTEU.ANY UP1, P0 ;  /* 0x00000000003f7886 */ /* 0x000fe20000020100 */
[----:B------:R1:W-:Y:S06]  /*2940*/  MEMBAR.ALL.CTA ;  /* 0x0000000000007992 */ /* 0x0003ec0000008000 */
[----:B-1----:R-:W1:Y:S01]  /*2950*/  FENCE.VIEW.ASYNC.S ;  /* 0x00000000000073c6 */ /* 0x002e620000000000 */
[----:B---3--:R-:W-:Y:S01]  /*2960*/  @UP0 UMOV UR4, UR24 ;  /* 0x0000001800040c82 */ /* 0x008fe20008000000 */
[----:B------:R-:W-:Y:S01]  /*2970*/  @UP0 UMOV UR5, UR25 ;  /* 0x0000001900050c82 */ /* 0x000fe20008000000 */
[----:B-1----:R-:W-:Y:S06]  /*2980*/  BAR.SYNC.DEFER_BLOCKING 0x0 ;  /* 0x0000000000007b1d */ /* 0x002fec0000010000 */
[----:B------:R1:W-:Y:S01]  /*2990*/  @UP1 UTMASTG.2D [UR8], [UR4] ;  /* 0x00000008040013b5 */ /* 0x0003e20008008000 */
[----:B------:R0:W-:Y:S01]  /*29a0*/  UTMACMDFLUSH ;  /* 0x00000000000079b7 */ /* 0x0001e20000000000 */
[----:B------:R-:W-:-:S04]  /*29b0*/  DEPBAR.LE SB0, 0x0 ;  /* 0x000080000000791a */ /* 0x000fc80000000000 */
[----:B------:R-:W-:Y:S06]  /*29c0*/  BAR.SYNC.DEFER_BLOCKING 0x0 ;  /* 0x0000000000007b1d */ /* 0x000fec0000010000 */
[----:B-1----:R-:W-:Y:S05]  /*29d0*/  EXIT ;  /* 0x000000000000794d */ /* 0x002fea0003800000 */
.L_x_48:
[----:B------:R-:W1:Y:S02]  /*29e0*/  SYNCS.PHASECHK.TRANS64.TRYWAIT P0, [UR29+0x60000], R2 ;  /* 0x06000002ff0075a7 */ /* 0x000e64000800015d */
[----:B-1----:R-:W-:Y:S05]  /*29f0*/  @!P0 BRA `(.L_x_48) ;  /* 0xfffffffc00f88947 */ /* 0x002fea000383ffff */
[----:B------:R-:W-:Y:S05]  /*2a00*/  BRA `(.L_x_50) ;  /* 0xfffffff400647947 */ /* 0x000fea000383ffff */
.L_x_51:
[----:B------:R-:W-:-:S00]  /*2a10*/  BRA `(.L_x_51) ;  /* 0xfffffffc00fc7947 */ /* 0x000fc0000383ffff */
[----:B------:R-:W-:-:S00]  /*2a20*/  NOP ;  /* 0x0000000000007918 */ /* 0x000fc00000000000 */
        /* <DEDUP_REMOVED lines=13> */
.L_x_52:


//--------------------- .nv.shared.gluon_wgmma    --------------------------
	.section	.nv.shared.gluon_wgmma,"aw",@nobits
	.sectionflags	@""
	.align	16
	.zero		1024


//--------------------- .nv.shared.reserved.0     --------------------------
	.section	.nv.shared.reserved.0,"aw",@nobits
	.weak		__nv_reservedSMEM_offset_0_alias
	.size		__nv_reservedSMEM_offset_0_alias, 0, 0
	.other		__nv_reservedSMEM_offset_0_alias,@"STO_CUDA_RESERVED_SHARED STV_DEFAULT"
__nv_reservedSMEM_offset_0_alias:
	.zero		0


//--------------------- .nv.constant0.gluon_wgmma --------------------------
	.section	.nv.constant0.gluon_wgmma,"a",@progbits
	.sectionflags	@""
	.align	4
.nv.constant0.gluon_wgmma:
	.zero		608


//--------------------- SYMBOLS --------------------------

	.type		.nv.reservedSmem.offset0,@object
	.size		.nv.reservedSmem.offset0,0x4
